	.headerflags	@"EF_CUDA_TEXMODE_UNIFIED EF_CUDA_64BIT_ADDRESS EF_CUDA_ACCELERATORS EF_CUDA_SM90 EF_CUDA_VIRTUAL_SM(EF_CUDA_SM90)"
	.elftype	@"ET_EXEC"


//--------------------- .nv.info                  --------------------------
	.section	.nv.info,"",@"SHT_CUDA_INFO"
	.align	4


	//----- nvinfo : EIATTR_REGCOUNT
	.align		4
        /*0000*/ 	.byte	0x04, 0x2f
        /*0002*/ 	.short	(.L_2 - .L_1)
	.align		4
.L_1:
        /*0004*/ 	.word	index@(triton_poi_fused__to_copy__unsafe_index_add_arange_cat_clamp_floor_mul_rsub_sub_12)
        /*0008*/ 	.word	0x00000050


	//----- nvinfo : EIATTR_MIN_STACK_SIZE
	.align		4
.L_2:
        /*000c*/ 	.byte	0x04, 0x12
        /*000e*/ 	.short	(.L_4 - .L_3)
	.align		4
.L_3:
        /*0010*/ 	.word	index@(triton_poi_fused__to_copy__unsafe_index_add_arange_cat_clamp_floor_mul_rsub_sub_12)
        /*0014*/ 	.word	0x00000000


	//----- nvinfo : EIATTR_FRAME_SIZE
	.align		4
.L_4:
        /*0018*/ 	.byte	0x04, 0x11
        /*001a*/ 	.short	(.L_6 - .L_5)
	.align		4
.L_5:
        /*001c*/ 	.word	index@(triton_poi_fused__to_copy__unsafe_index_add_arange_cat_clamp_floor_mul_rsub_sub_12)
        /*0020*/ 	.word	0x00000000


	//----- nvinfo : EIATTR_MIN_STACK_SIZE
	.align		4
.L_6:
        /*0024*/ 	.byte	0x04, 0x12
        /*0026*/ 	.short	(.L_8 - .L_7)
	.align		4
.L_7:
        /*0028*/ 	.word	index@(triton_poi_fused__to_copy__unsafe_index_add_arange_cat_clamp_floor_mul_rsub_sub_12)
        /*002c*/ 	.word	0x00000000
.L_8:


//--------------------- .nv.info.triton_poi_fused__to_copy__unsafe_index_add_arange_cat_clamp_floor_mul_rsub_sub_12 --------------------------
	.section	.nv.info.triton_poi_fused__to_copy__unsafe_index_add_arange_cat_clamp_floor_mul_rsub_sub_12,"",@"SHT_CUDA_INFO"
	.sectionflags	@""
	.align	4


	//----- nvinfo : EIATTR_CUDA_API_VERSION
	.align		4
        /*0000*/ 	.byte	0x04, 0x37
        /*0002*/ 	.short	(.L_10 - .L_9)
.L_9:
        /*0004*/ 	.word	0x0000007c


	//----- nvinfo : EIATTR_KPARAM_INFO
	.align		4
.L_10:
        /*0008*/ 	.byte	0x04, 0x17
        /*000a*/ 	.short	(.L_12 - .L_11)
.L_11:
        /*000c*/ 	.word	0x00000000
        /*0010*/ 	.short	0x0011
        /*0012*/ 	.short	0x0088
        /*0014*/ 	.byte	0x00, 0xf0, 0x11, 0x00


	//----- nvinfo : EIATTR_KPARAM_INFO
	.align		4
.L_12:
        /*0018*/ 	.byte	0x04, 0x17
        /*001a*/ 	.short	(.L_14 - .L_13)
.L_13:
        /*001c*/ 	.word	0x00000000
        /*0020*/ 	.short	0x0010
        /*0022*/ 	.short	0x0080
        /*0024*/ 	.byte	0x00, 0xf4, 0x21, 0x00


	//----- nvinfo : EIATTR_KPARAM_INFO
	.align		4
.L_14:
        /*0028*/ 	.byte	0x04, 0x17
        /*002a*/ 	.short	(.L_16 - .L_15)
.L_15:
        /*002c*/ 	.word	0x00000000
        /*0030*/ 	.short	0x000f
        /*0032*/ 	.short	0x0078
        /*0034*/ 	.byte	0x00, 0xf4, 0x21, 0x00


	//----- nvinfo : EIATTR_KPARAM_INFO
	.align		4
.L_16:
        /*0038*/ 	.byte	0x04, 0x17
        /*003a*/ 	.short	(.L_18 - .L_17)
.L_17:
        /*003c*/ 	.word	0x00000000
        /*0040*/ 	.short	0x000e
        /*0042*/ 	.short	0x0070
        /*0044*/ 	.byte	0x00, 0xf4, 0x21, 0x00


	//----- nvinfo : EIATTR_KPARAM_INFO
	.align		4
.L_18:
        /*0048*/ 	.byte	0x04, 0x17
        /*004a*/ 	.short	(.L_20 - .L_19)
.L_19:
        /*004c*/ 	.word	0x00000000
        /*0050*/ 	.short	0x000d
        /*0052*/ 	.short	0x0068
        /*0054*/ 	.byte	0x00, 0xf4, 0x21, 0x00


	//----- nvinfo : EIATTR_KPARAM_INFO
	.align		4
.L_20:
        /*0058*/ 	.byte	0x04, 0x17
        /*005a*/ 	.short	(.L_22 - .L_21)
.L_21:
        /*005c*/ 	.word	0x00000000
        /*0060*/ 	.short	0x000c
        /*0062*/ 	.short	0x0060
        /*0064*/ 	.byte	0x00, 0xf4, 0x21, 0x00


	//----- nvinfo : EIATTR_KPARAM_INFO
	.align		4
.L_22:
        /*0068*/ 	.byte	0x04, 0x17
        /*006a*/ 	.short	(.L_24 - .L_23)
.L_23:
        /*006c*/ 	.word	0x00000000
        /*0070*/ 	.short	0x000b
        /*0072*/ 	.short	0x0058
        /*0074*/ 	.byte	0x00, 0xf4, 0x21, 0x00


	//----- nvinfo : EIATTR_KPARAM_INFO
	.align		4
.L_24:
        /*0078*/ 	.byte	0x04, 0x17
        /*007a*/ 	.short	(.L_26 - .L_25)
.L_25:
        /*007c*/ 	.word	0x00000000
        /*0080*/ 	.short	0x000a
        /*0082*/ 	.short	0x0050
        /*0084*/ 	.byte	0x00, 0xf4, 0x21, 0x00


	//----- nvinfo : EIATTR_KPARAM_INFO
	.align		4
.L_26:
        /*0088*/ 	.byte	0x04, 0x17
        /*008a*/ 	.short	(.L_28 - .L_27)
.L_27:
        /*008c*/ 	.word	0x00000000
        /*0090*/ 	.short	0x0009
        /*0092*/ 	.short	0x0048
        /*0094*/ 	.byte	0x00, 0xf4, 0x21, 0x00


	//----- nvinfo : EIATTR_KPARAM_INFO
	.align		4
.L_28:
        /*0098*/ 	.byte	0x04, 0x17
        /*009a*/ 	.short	(.L_30 - .L_29)
.L_29:
        /*009c*/ 	.word	0x00000000
        /*00a0*/ 	.short	0x0008
        /*00a2*/ 	.short	0x0040
        /*00a4*/ 	.byte	0x00, 0xf4, 0x21, 0x00


	//----- nvinfo : EIATTR_KPARAM_INFO
	.align		4
.L_30:
        /*00a8*/ 	.byte	0x04, 0x17
        /*00aa*/ 	.short	(.L_32 - .L_31)
.L_31:
        /*00ac*/ 	.word	0x00000000
        /*00b0*/ 	.short	0x0007
        /*00b2*/ 	.short	0x0038
        /*00b4*/ 	.byte	0x00, 0xf4, 0x21, 0x00


	//----- nvinfo : EIATTR_KPARAM_INFO
	.align		4
.L_32:
        /*00b8*/ 	.byte	0x04, 0x17
        /*00ba*/ 	.short	(.L_34 - .L_33)
.L_33:
        /*00bc*/ 	.word	0x00000000
        /*00c0*/ 	.short	0x0006
        /*00c2*/ 	.short	0x0030
        /*00c4*/ 	.byte	0x00, 0xf4, 0x21, 0x00


	//----- nvinfo : EIATTR_KPARAM_INFO
	.align		4
.L_34:
        /*00c8*/ 	.byte	0x04, 0x17
        /*00ca*/ 	.short	(.L_36 - .L_35)
.L_35:
        /*00cc*/ 	.word	0x00000000
        /*00d0*/ 	.short	0x0005
        /*00d2*/ 	.short	0x0028
        /*00d4*/ 	.byte	0x00, 0xf4, 0x21, 0x00


	//----- nvinfo : EIATTR_KPARAM_INFO
	.align		4
.L_36:
        /*00d8*/ 	.byte	0x04, 0x17
        /*00da*/ 	.short	(.L_38 - .L_37)
.L_37:
        /*00dc*/ 	.word	0x00000000
        /*00e0*/ 	.short	0x0004
        /*00e2*/ 	.short	0x0020
        /*00e4*/ 	.byte	0x00, 0xf4, 0x21, 0x00


	//----- nvinfo : EIATTR_KPARAM_INFO
	.align		4
.L_38:
        /*00e8*/ 	.byte	0x04, 0x17
        /*00ea*/ 	.short	(.L_40 - .L_39)
.L_39:
        /*00ec*/ 	.word	0x00000000
        /*00f0*/ 	.short	0x0003
        /*00f2*/ 	.short	0x0018
        /*00f4*/ 	.byte	0x00, 0xf4, 0x21, 0x00


	//----- nvinfo : EIATTR_KPARAM_INFO
	.align		4
.L_40:
        /*00f8*/ 	.byte	0x04, 0x17
        /*00fa*/ 	.short	(.L_42 - .L_41)
.L_41:
        /*00fc*/ 	.word	0x00000000
        /*0100*/ 	.short	0x0002
        /*0102*/ 	.short	0x0010
        /*0104*/ 	.byte	0x00, 0xf4, 0x21, 0x00


	//----- nvinfo : EIATTR_KPARAM_INFO
	.align		4
.L_42:
        /*0108*/ 	.byte	0x04, 0x17
        /*010a*/ 	.short	(.L_44 - .L_43)
.L_43:
        /*010c*/ 	.word	0x00000000
        /*0110*/ 	.short	0x0001
        /*0112*/ 	.short	0x0008
        /*0114*/ 	.byte	0x00, 0xf4, 0x21, 0x00


	//----- nvinfo : EIATTR_KPARAM_INFO
	.align		4
.L_44:
        /*0118*/ 	.byte	0x04, 0x17
        /*011a*/ 	.short	(.L_46 - .L_45)
.L_45:
        /*011c*/ 	.word	0x00000000
        /*0120*/ 	.short	0x0000
        /*0122*/ 	.short	0x0000
        /*0124*/ 	.byte	0x00, 0xf4, 0x21, 0x00


	//----- nvinfo : EIATTR_SPARSE_MMA_MASK
	.align		4
.L_46:
        /*0128*/ 	.byte	0x03, 0x50
        /*012a*/ 	.short	0x0000


	//----- nvinfo : EIATTR_MAXREG_COUNT
	.align		4
        /*012c*/ 	.byte	0x03, 0x1b
        /*012e*/ 	.short	0x00ff


	//----- nvinfo : EIATTR_EXIT_INSTR_OFFSETS
	.align		4
        /*0130*/ 	.byte	0x04, 0x1c
        /*0132*/ 	.short	(.L_48 - .L_47)


	//   ....[0]....
.L_47:
        /*0134*/ 	.word	0x00002e00


	//   ....[1]....
        /*0138*/ 	.word	0x00002e20


	//----- nvinfo : EIATTR_REQNTID
	.align		4
.L_48:
        /*013c*/ 	.byte	0x04, 0x10
        /*013e*/ 	.short	(.L_50 - .L_49)
.L_49:
        /*0140*/ 	.word	0x00000080
        /*0144*/ 	.word	0x00000001
        /*0148*/ 	.word	0x00000001


	//----- nvinfo : EIATTR_CBANK_PARAM_SIZE
	.align		4
.L_50:
        /*014c*/ 	.byte	0x03, 0x19
        /*014e*/ 	.short	0x008c


	//----- nvinfo : EIATTR_PARAM_CBANK
	.align		4
        /*0150*/ 	.byte	0x04, 0x0a
        /*0152*/ 	.short	(.L_52 - .L_51)
	.align		4
.L_51:
        /*0154*/ 	.word	index@(.nv.constant0.triton_poi_fused__to_copy__unsafe_index_add_arange_cat_clamp_floor_mul_rsub_sub_12)
        /*0158*/ 	.short	0x0210
        /*015a*/ 	.short	0x008c


	//----- nvinfo : EIATTR_SW_WAR
	.align		4
.L_52:
        /*015c*/ 	.byte	0x04, 0x36
        /*015e*/ 	.short	(.L_54 - .L_53)
.L_53:
        /*0160*/ 	.word	0x00000008
.L_54:


//--------------------- .nv.callgraph             --------------------------
	.section	.nv.callgraph,"",@"SHT_CUDA_CALLGRAPH"
	.align	4
	.sectionentsize	8
	.align		4
        /*0000*/ 	.word	0x00000000
	.align		4
        /*0004*/ 	.word	0xffffffff
	.align		4
        /*0008*/ 	.word	0x00000000
	.align		4
        /*000c*/ 	.word	0xfffffffe
	.align		4
        /*0010*/ 	.word	0x00000000
	.align		4
        /*0014*/ 	.word	0xfffffffd
	.align		4
        /*0018*/ 	.word	0x00000000
	.align		4
        /*001c*/ 	.word	0xfffffffc


//--------------------- .nv.constant4             --------------------------
	.section	.nv.constant4,"a",@progbits
	.align	8
	.align		8
.nv.constant4:
        /*0000*/ 	.dword	_$_str


//--------------------- .text.triton_poi_fused__to_copy__unsafe_index_add_arange_cat_clamp_floor_mul_rsub_sub_12 --------------------------
	.section	.text.triton_poi_fused__to_copy__unsafe_index_add_arange_cat_clamp_floor_mul_rsub_sub_12,"ax",@progbits
	.align	128
        .global         triton_poi_fused__to_copy__unsafe_index_add_arange_cat_clamp_floor_mul_rsub_sub_12
        .type           triton_poi_fused__to_copy__unsafe_index_add_arange_cat_clamp_floor_mul_rsub_sub_12,@function
        .size           triton_poi_fused__to_copy__unsafe_index_add_arange_cat_clamp_floor_mul_rsub_sub_12,(.L_x_1 - triton_poi_fused__to_copy__unsafe_index_add_arange_cat_clamp_floor_mul_rsub_sub_12)
        .other          triton_poi_fused__to_copy__unsafe_index_add_arange_cat_clamp_floor_mul_rsub_sub_12,@"STO_CUDA_ENTRY STV_DEFAULT"
triton_poi_fused__to_copy__unsafe_index_add_arange_cat_clamp_floor_mul_rsub_sub_12:
.text.triton_poi_fused__to_copy__unsafe_index_add_arange_cat_clamp_floor_mul_rsub_sub_12:
[----:B------:R-:W0:Y:S01]  /*0000*/  LDC R1, c[0x0][0x28] ;  /* 0x00000a00ff017b82 */ /* 0x000e220000000800 */
[----:B------:R-:W1:Y:S07]  /*0010*/  S2R R3, SR_TID.X ;  /* 0x0000000000037919 */ /* 0x000e6e0000002100 */
[----:B------:R-:W2:Y:S01]  /*0020*/  LDC.64 R8, c[0x0][0x218] ;  /* 0x00008600ff087b82 */ /* 0x000ea20000000a00 */
[----:B------:R-:W-:Y:S01]  /*0030*/  CS2R R14, SRZ ;  /* 0x00000000000e7805 */ /* 0x000fe2000001ff00 */
[----:B------:R-:W-:Y:S01]  /*0040*/  ULDC.64 UR4, c[0x0][0x208] ;  /* 0x0000820000047ab9 */ /* 0x000fe20000000a00 */
[----:B------:R-:W3:Y:S01]  /*0050*/  S2R R0, SR_CTAID.X ;  /* 0x0000000000007919 */ /* 0x000ee20000002500 */
[----:B------:R-:W-:-:S04]  /*0060*/  CS2R R38, SRZ ;  /* 0x0000000000267805 */ /* 0x000fc8000001ff00 */
[----:B------:R-:W4:Y:S08]  /*0070*/  LDC.64 R16, c[0x0][0x220] ;  /* 0x00008800ff107b82 */ /* 0x000f300000000a00 */
[----:B------:R-:W5:Y:S08]  /*0080*/  LDC.64 R20, c[0x0][0x248] ;  /* 0x00009200ff147b82 */ /* 0x000f700000000a00 */
[----:B------:R-:W2:Y:S08]  /*0090*/  LDC.64 R22, c[0x0][0x250] ;  /* 0x00009400ff167b82 */ /* 0x000eb00000000a00 */
[----:B------:R-:W5:Y:S01]  /*00a0*/  LDC.64 R24, c[0x0][0x258] ;  /* 0x00009600ff187b82 */ /* 0x000f620000000a00 */
[----:B-1----:R-:W-:-:S07]  /*00b0*/  LOP3.LUT R3, R3, 0x7f, RZ, 0xc0, !PT ;  /* 0x0000007f03037812 */ /* 0x002fce00078ec0ff */
[----:B------:R-:W1:Y:S01]  /*00c0*/  LDC.64 R26, c[0x0][0x260] ;  /* 0x00009800ff1a7b82 */ /* 0x000e620000000a00 */
[----:B---3--:R-:W-:Y:S01]  /*00d0*/  IMAD R3, R0, 0x80, R3 ;  /* 0x0000008000037824 */ /* 0x008fe200078e0203 */
[----:B------:R-:W-:Y:S02]  /*00e0*/  CS2R R12, SRZ ;  /* 0x00000000000c7805 */ /* 0x000fe4000001ff00 */
[----:B------:R-:W-:Y:S02]  /*00f0*/  CS2R R6, SRZ ;  /* 0x0000000000067805 */ /* 0x000fe4000001ff00 */
[----:B------:R-:W-:Y:S01]  /*0100*/  CS2R R18, SRZ ;  /* 0x0000000000127805 */ /* 0x000fe2000001ff00 */
[----:B------:R-:W-:Y:S01]  /*0110*/  ULDC.64 UR8, c[0x0][0x230] ;  /* 0x00008c0000087ab9 */ /* 0x000fe20000000a00 */
[----:B------:R-:W-:Y:S01]  /*0120*/  SHF.R.S32.HI R2, RZ, 0x1f, R3 ;  /* 0x0000001fff027819 */ /* 0x000fe20000011403 */
[----:B------:R-:W-:Y:S01]  /*0130*/  ULDC.64 UR12, c[0x0][0x240] ;  /* 0x00009000000c7ab9 */ /* 0x000fe20000000a00 */
[----:B------:R-:W-:-:S02]  /*0140*/  ISETP.GE.AND P0, PT, R3, 0x100, PT ;  /* 0x000001000300780c */ /* 0x000fc40003f06270 */
[----:B------:R-:W-:Y:S02]  /*0150*/  CS2R R70, SRZ ;  /* 0x0000000000467805 */ /* 0x000fe4000001ff00 */
[----:B------:R-:W-:Y:S01]  /*0160*/  LEA.HI R0, R2, R3, RZ, 0x2 ;  /* 0x0000000302007211 */ /* 0x000fe200078f10ff */
[----:B------:R-:W-:Y:S01]  /*0170*/  ULDC.64 UR6, c[0x0][0x228] ;  /* 0x00008a0000067ab9 */ /* 0x000fe20000000a00 */
[----:B------:R-:W-:Y:S02]  /*0180*/  ULDC.64 UR10, c[0x0][0x238] ;  /* 0x00008e00000a7ab9 */ /* 0x000fe40000000a00 */
[----:B------:R-:W-:Y:S02]  /*0190*/  SHF.R.S32.HI R11, RZ, 0x2, R0 ;  /* 0x00000002ff0b7819 */ /* 0x000fe40000011400 */
[----:B------:R-:W-:Y:S02]  /*01a0*/  LOP3.LUT R0, R0, 0xfffffffc, RZ, 0xc0, !PT ;  /* 0xfffffffc00007812 */ /* 0x000fe400078ec0ff */
[----:B------:R-:W-:-:S03]  /*01b0*/  LEA.HI R4, R11, R11, RZ, 0x2 ;  /* 0x0000000b0b047211 */ /* 0x000fc600078f10ff */
[----:B------:R-:W-:Y:S01]  /*01c0*/  IMAD.IADD R0, R3, 0x1, -R0 ;  /* 0x0000000103007824 */ /* 0x000fe200078e0a00 */
[----:B------:R-:W-:-:S03]  /*01d0*/  LOP3.LUT R4, R4, 0xfffffffc, RZ, 0xc0, !PT ;  /* 0xfffffffc04047812 */ /* 0x000fc600078ec0ff */
[----:B----4-:R-:W-:-:S04]  /*01e0*/  IMAD.WIDE R16, R0, 0x8, R16 ;  /* 0x0000000800107825 */ /* 0x010fc800078e0210 */
[----:B------:R-:W-:Y:S01]  /*01f0*/  IMAD.IADD R75, R11, 0x1, -R4 ;  /* 0x000000010b4b7824 */ /* 0x000fe200078e0a04 */
[----:B------:R-:W3:Y:S03]  /*0200*/  @!P0 LDG.E.EL.64 R38, desc[UR4][R16.64] ;  /* 0x0000000410268981 */ /* 0x000ee6000c2e1b00 */
[----:B--2---:R-:W-:-:S05]  /*0210*/  IMAD.WIDE R8, R75, 0x8, R8 ;  /* 0x000000084b087825 */ /* 0x004fca00078e0208 */
[----:B------:R2:W4:Y:S01]  /*0220*/  @!P0 LDG.E.EL.64 R14, desc[UR4][R8.64] ;  /* 0x00000004080e8981 */ /* 0x000522000c2e1b00 */
[----:B-----5:R-:W-:-:S05]  /*0230*/  IMAD.WIDE R20, R0, 0x8, R20 ;  /* 0x0000000800147825 */ /* 0x020fca00078e0214 */
[----:B------:R-:W5:Y:S01]  /*0240*/  @!P0 LDG.E.EL.64 R12, desc[UR4][R20.64] ;  /* 0x00000004140c8981 */ /* 0x000f62000c2e1b00 */
[----:B0-2---:R-:W-:Y:S01]  /*0250*/  IMAD.WIDE R8, R0, 0x8, R22 ;  /* 0x0000000800087825 */ /* 0x005fe200078e0216 */
[----:B------:R-:W-:-:S03]  /*0260*/  CS2R R4, SRZ ;  /* 0x0000000000047805 */ /* 0x000fc6000001ff00 */
[----:B------:R-:W-:Y:S01]  /*0270*/  IMAD.WIDE R16, R0, 0x8, R24 ;  /* 0x0000000800107825 */ /* 0x000fe200078e0218 */
[----:B------:R0:W2:Y:S03]  /*0280*/  @!P0 LDG.E.EL.64 R6, desc[UR4][R8.64] ;  /* 0x0000000408068981 */ /* 0x0000a6000c2e1b00 */
[C---:B-1----:R-:W-:Y:S01]  /*0290*/  IMAD.WIDE R24, R75.reuse, 0x8, R26 ;  /* 0x000000084b187825 */ /* 0x042fe200078e021a */
[----:B------:R-:W2:Y:S01]  /*02a0*/  @!P0 LDG.E.EL.64 R18, desc[UR4][R16.64] ;  /* 0x0000000410128981 */ /* 0x000ea2000c2e1b00 */
[----:B------:R-:W1:Y:S03]  /*02b0*/  LDC.64 R26, c[0x0][0x268] ;  /* 0x00009a00ff1a7b82 */ /* 0x000e660000000a00 */
[----:B------:R0:W2:Y:S01]  /*02c0*/  @!P0 LDG.E.EL.64 R4, desc[UR4][R24.64] ;  /* 0x0000000418048981 */ /* 0x0000a2000c2e1b00 */
[----:B------:R-:W-:Y:S01]  /*02d0*/  CS2R R22, SRZ ;  /* 0x0000000000167805 */ /* 0x000fe2000001ff00 */
[----:B-1----:R-:W-:-:S05]  /*02e0*/  IMAD.WIDE R26, R75, 0x8, R26 ;  /* 0x000000084b1a7825 */ /* 0x002fca00078e021a */
[----:B------:R1:W2:Y:S01]  /*02f0*/  @!P0 LDG.E.EL.64 R22, desc[UR4][R26.64] ;  /* 0x000000041a168981 */ /* 0x0002a2000c2e1b00 */
[----:B0-----:R-:W-:-:S04]  /*0300*/  LEA.HI R8, R2, R3, RZ, 0x6 ;  /* 0x0000000302087211 */ /* 0x001fc800078f30ff */
[----:B------:R-:W-:Y:S02]  /*0310*/  SHF.R.S32.HI R8, RZ, 0x6, R8 ;  /* 0x00000006ff087819 */ /* 0x000fe40000011408 */
[----:B------:R-:W-:Y:S01]  /*0320*/  CS2R R72, SRZ ;  /* 0x0000000000487805 */ /* 0x000fe2000001ff00 */
[----:B------:R-:W-:Y:S01]  /*0330*/  IMAD.MOV.U32 R59, RZ, RZ, RZ ;  /* 0x000000ffff3b7224 */ /* 0x000fe200078e00ff */
[----:B------:R-:W-:Y:S02]  /*0340*/  CS2R R60, SRZ ;  /* 0x00000000003c7805 */ /* 0x000fe4000001ff00 */
[----:B------:R-:W-:Y:S02]  /*0350*/  CS2R R62, SRZ ;  /* 0x00000000003e7805 */ /* 0x000fe4000001ff00 */
[----:B------:R-:W-:Y:S01]  /*0360*/  CS2R R64, SRZ ;  /* 0x0000000000407805 */ /* 0x000fe2000001ff00 */
[----:B------:R-:W-:Y:S01]  /*0370*/  IMAD.MOV.U32 R66, RZ, RZ, RZ ;  /* 0x000000ffff427224 */ /* 0x000fe200078e00ff */
[----:B---3--:R-:W-:-:S02]  /*0380*/  SHF.R.U32.HI R10, RZ, 0x1e, R39 ;  /* 0x0000001eff0a7819 */ /* 0x008fc40000011627 */
[----:B----4-:R-:W-:-:S04]  /*0390*/  SHF.R.U32.HI R29, RZ, 0x1e, R15 ;  /* 0x0000001eff1d7819 */ /* 0x010fc8000001160f */
[----:B------:R-:W-:Y:S02]  /*03a0*/  LOP3.LUT R29, R29, 0x2, RZ, 0xc0, !PT ;  /* 0x000000021d1d7812 */ /* 0x000fe400078ec0ff */
[----:B------:R-:W-:Y:S02]  /*03b0*/  LOP3.LUT R21, R10, 0x2, RZ, 0xc0, !PT ;  /* 0x000000020a157812 */ /* 0x000fe400078ec0ff */
[----:B------:R-:W-:Y:S02]  /*03c0*/  IADD3 R9, P1, R14, R29, RZ ;  /* 0x0000001d0e097210 */ /* 0x000fe40007f3e0ff */
[----:B------:R-:W-:Y:S02]  /*03d0*/  LEA.HI R10, R2, R3, RZ, 0x4 ;  /* 0x00000003020a7211 */ /* 0x000fe400078f20ff */
[----:B------:R-:W-:Y:S01]  /*03e0*/  IADD3 R28, P2, R38, R21, RZ ;  /* 0x00000015261c7210 */ /* 0x000fe20007f5e0ff */
[----:B------:R-:W-:Y:S01]  /*03f0*/  IMAD.X R14, RZ, RZ, R15, P1 ;  /* 0x000000ffff0e7224 */ /* 0x000fe200008e060f */
[----:B------:R-:W-:Y:S01]  /*0400*/  SHF.R.S32.HI R10, RZ, 0x4, R10 ;  /* 0x00000004ff0a7819 */ /* 0x000fe2000001140a */
[----:B------:R-:W-:-:S02]  /*0410*/  IMAD.SHL.U32 R15, R9, 0x2, RZ ;  /* 0x00000002090f7824 */ /* 0x000fc400078e00ff */
[----:B------:R-:W-:Y:S01]  /*0420*/  IMAD.X R38, RZ, RZ, R39, P2 ;  /* 0x000000ffff267224 */ /* 0x000fe200010e0627 */
[----:B------:R-:W-:Y:S01]  /*0430*/  LEA.HI R2, R10, R10, RZ, 0x2 ;  /* 0x0000000a0a027211 */ /* 0x000fe200078f10ff */
[----:B------:R-:W-:Y:S01]  /*0440*/  IMAD.SHL.U32 R39, R8, 0x4, RZ ;  /* 0x0000000408277824 */ /* 0x000fe200078e00ff */
[----:B------:R-:W-:Y:S02]  /*0450*/  SHF.L.U64.HI R29, R9, 0x1, R14 ;  /* 0x00000001091d7819 */ /* 0x000fe4000001020e */
[----:B------:R-:W-:Y:S02]  /*0460*/  IADD3 R24, P1, R15, R28, RZ ;  /* 0x0000001c0f187210 */ /* 0x000fe40007f3e0ff */
[----:B------:R-:W-:Y:S02]  /*0470*/  LOP3.LUT R17, R2, 0xfffffffc, RZ, 0xc0, !PT ;  /* 0xfffffffc02117812 */ /* 0x000fe400078ec0ff */
[----:B------:R-:W-:Y:S01]  /*0480*/  SHF.R.S32.HI R9, RZ, 0x1f, R39 ;  /* 0x0000001fff097819 */ /* 0x000fe20000011427 */
[----:B------:R-:W-:Y:S01]  /*0490*/  IMAD.X R14, R29, 0x1, R38, P1 ;  /* 0x000000011d0e7824 */ /* 0x000fe200008e0626 */
[----:B------:R-:W-:Y:S01]  /*04a0*/  IADD3 R25, P1, R39, R24, RZ ;  /* 0x0000001827197210 */ /* 0x000fe20007f3e0ff */
[----:B------:R-:W-:-:S02]  /*04b0*/  IMAD.IADD R17, R10, 0x1, -R17 ;  /* 0x000000010a117824 */ /* 0x000fc400078e0a11 */
[C---:B------:R-:W-:Y:S01]  /*04c0*/  IMAD.SHL.U32 R42, R24.reuse, 0x4, RZ ;  /* 0x00000004182a7824 */ /* 0x040fe200078e00ff */
[--C-:B------:R-:W-:Y:S01]  /*04d0*/  SHF.L.U64.HI R24, R24, 0x2, R14.reuse ;  /* 0x0000000218187819 */ /* 0x100fe2000001020e */
[----:B------:R-:W-:Y:S02]  /*04e0*/  IMAD.X R14, R9, 0x1, R14, P1 ;  /* 0x00000001090e7824 */ /* 0x000fe400008e060e */
[----:B-1----:R-:W-:Y:S01]  /*04f0*/  IMAD.SHL.U32 R26, R25, 0x4, RZ ;  /* 0x00000004191a7824 */ /* 0x002fe200078e00ff */
[----:B------:R-:W-:Y:S02]  /*0500*/  ISETP.NE.AND P4, PT, R17, 0x2, PT ;  /* 0x000000021100780c */ /* 0x000fe40003f85270 */
[----:B-----5:R-:W-:Y:S02]  /*0510*/  SHF.R.U32.HI R43, RZ, 0x1e, R13 ;  /* 0x0000001eff2b7819 */ /* 0x020fe4000001160d */
[----:B------:R-:W-:Y:S02]  /*0520*/  SHF.L.U64.HI R25, R25, 0x2, R14 ;  /* 0x0000000219197819 */ /* 0x000fe4000001020e */
[----:B------:R-:W-:-:S02]  /*0530*/  IADD3 R30, P1, R26, UR8, RZ ;  /* 0x000000081a1e7c10 */ /* 0x000fc4000ff3e0ff */
[----:B------:R-:W-:Y:S02]  /*0540*/  ISETP.LT.AND P5, PT, R3, 0x100, !P4 ;  /* 0x000001000300780c */ /* 0x000fe400067a1270 */
[----:B--2---:R-:W-:Y:S02]  /*0550*/  SHF.R.U32.HI R41, RZ, 0x1e, R7 ;  /* 0x0000001eff297819 */ /* 0x004fe40000011607 */
[----:B------:R-:W-:Y:S02]  /*0560*/  LOP3.LUT R43, R43, 0x2, RZ, 0xc0, !PT ;  /* 0x000000022b2b7812 */ /* 0x000fe400078ec0ff */
[----:B------:R-:W-:Y:S02]  /*0570*/  IADD3 R32, P2, R42, UR12, RZ ;  /* 0x0000000c2a207c10 */ /* 0x000fe4000ff5e0ff */
[----:B------:R-:W-:Y:S02]  /*0580*/  IADD3.X R31, R25, UR9, RZ, P1, !PT ;  /* 0x00000009191f7c10 */ /* 0x000fe40008ffe4ff */
[----:B------:R-:W-:-:S02]  /*0590*/  LOP3.LUT R41, R41, 0x2, RZ, 0xc0, !PT ;  /* 0x0000000229297812 */ /* 0x000fc400078ec0ff */
[----:B------:R-:W-:Y:S02]  /*05a0*/  IADD3 R36, P1, R12, R43, RZ ;  /* 0x0000002b0c247210 */ /* 0x000fe40007f3e0ff */
[----:B------:R-:W-:Y:S02]  /*05b0*/  SHF.R.U32.HI R35, RZ, 0x1e, R19 ;  /* 0x0000001eff237819 */ /* 0x000fe40000011613 */
[----:B------:R-:W-:Y:S01]  /*05c0*/  SHF.R.U32.HI R27, RZ, 0x1e, R5 ;  /* 0x0000001eff1b7819 */ /* 0x000fe20000011605 */
[----:B------:R-:W-:Y:S01]  /*05d0*/  IMAD.SHL.U32 R37, R10, 0x4, RZ ;  /* 0x000000040a257824 */ /* 0x000fe200078e00ff */
[----:B------:R-:W-:Y:S01]  /*05e0*/  IADD3.X R33, R24, UR13, RZ, P2, !PT ;  /* 0x0000000d18217c10 */ /* 0x000fe200097fe4ff */
[----:B------:R0:W2:Y:S01]  /*05f0*/  @P5 LDG.E.EL R70, desc[UR4][R30.64] ;  /* 0x000000041e465981 */ /* 0x0000a2000c2e1900 */
[----:B------:R-:W-:Y:S01]  /*0600*/  IADD3 R20, P2, R6, R41, RZ ;  /* 0x0000002906147210 */ /* 0x000fe20007f5e0ff */
[----:B------:R-:W-:Y:S01]  /*0610*/  IMAD.X R6, RZ, RZ, R13, P1 ;  /* 0x000000ffff067224 */ /* 0x000fe200008e060d */
[----:B------:R-:W-:-:S02]  /*0620*/  LOP3.LUT R35, R35, 0x2, RZ, 0xc0, !PT ;  /* 0x0000000223237812 */ /* 0x000fc400078ec0ff */
[----:B------:R-:W-:Y:S02]  /*0630*/  IADD3 R12, P1, R36, R15, RZ ;  /* 0x0000000f240c7210 */ /* 0x000fe40007f3e0ff */
[----:B------:R-:W-:Y:S01]  /*0640*/  LOP3.LUT R27, R27, 0x2, RZ, 0xc0, !PT ;  /* 0x000000021b1b7812 */ /* 0x000fe200078ec0ff */
[----:B------:R-:W-:Y:S01]  /*0650*/  IMAD.X R74, RZ, RZ, R7, P2 ;  /* 0x000000ffff4a7224 */ /* 0x000fe200010e0607 */
[----:B------:R-:W-:Y:S01]  /*0660*/  IADD3 R16, P3, R18, R35, RZ ;  /* 0x0000002312107210 */ /* 0x000fe20007f7e0ff */
[----:B------:R-:W-:Y:S01]  /*0670*/  IMAD.MOV.U32 R21, RZ, RZ, RZ ;  /* 0x000000ffff157224 */ /* 0x000fe200078e00ff */
[----:B0-----:R-:W-:Y:S01]  /*0680*/  IADD3 R30, P2, R20, R15, RZ ;  /* 0x0000000f141e7210 */ /* 0x001fe20007f5e0ff */
[----:B------:R-:W-:Y:S01]  /*0690*/  IMAD.X R13, R6, 0x1, R29, P1 ;  /* 0x00000001060d7824 */ /* 0x000fe200008e061d */
[----:B------:R-:W-:Y:S01]  /*06a0*/  IADD3 R14, P6, R4, R27, RZ ;  /* 0x0000001b040e7210 */ /* 0x000fe20007fde0ff */
[----:B------:R-:W-:Y:S01]  /*06b0*/  IMAD.WIDE R32, R37, 0x4, R32 ;  /* 0x0000000425207825 */ /* 0x000fe200078e0220 */
[----:B------:R-:W-:-:S03]  /*06c0*/  IADD3 R4, P1, R39, R12, RZ ;  /* 0x0000000c27047210 */ /* 0x000fc60007f3e0ff */
[C---:B------:R-:W-:Y:S01]  /*06d0*/  IMAD.SHL.U32 R34, R12.reuse, 0x4, RZ ;  /* 0x000000040c227824 */ /* 0x040fe200078e00ff */
[----:B------:R-:W-:Y:S01]  /*06e0*/  SHF.L.U64.HI R27, R12, 0x2, R13 ;  /* 0x000000020c1b7819 */ /* 0x000fe2000001020d */
[----:B------:R-:W-:Y:S01]  /*06f0*/  IMAD.X R18, RZ, RZ, R19, P3 ;  /* 0x000000ffff127224 */ /* 0x000fe200018e0613 */
[----:B------:R-:W-:Y:S01]  /*0700*/  IADD3 R7, P3, R39, R30, RZ ;  /* 0x0000001e27077210 */ /* 0x000fe20007f7e0ff */
[----:B------:R-:W-:Y:S01]  /*0710*/  IMAD.X R31, R74, 0x1, R29, P2 ;  /* 0x000000014a1f7824 */ /* 0x000fe200010e061d */
[----:B------:R0:W3:Y:S01]  /*0720*/  @!P0 LDG.E.EL R21, desc[UR4][R32.64] ;  /* 0x0000000420158981 */ /* 0x0000e2000c2e1900 */
[----:B------:R-:W-:Y:S01]  /*0730*/  IMAD.X R5, RZ, RZ, R5, P6 ;  /* 0x000000ffff057224 */ /* 0x000fe200030e0605 */
[----:B------:R-:W-:Y:S01]  /*0740*/  IADD3 R40, P6, R34, UR6, RZ ;  /* 0x0000000622287c10 */ /* 0x000fe2000ffde0ff */
[C---:B------:R-:W-:Y:S01]  /*0750*/  IMAD.X R13, R9.reuse, 0x1, R13, P1 ;  /* 0x00000001090d7824 */ /* 0x040fe200008e060d */
[----:B------:R-:W-:Y:S02]  /*0760*/  IADD3 R42, P2, R42, UR6, RZ ;  /* 0x000000062a2a7c10 */ /* 0x000fe4000ff5e0ff */
[----:B------:R-:W-:Y:S01]  /*0770*/  IADD3 R34, P1, R34, UR12, RZ ;  /* 0x0000000c22227c10 */ /* 0x000fe2000ff3e0ff */
[C---:B0-----:R-:W-:Y:S01]  /*0780*/  IMAD.SHL.U32 R33, R30.reuse, 0x4, RZ ;  /* 0x000000041e217824 */ /* 0x041fe200078e00ff */
[--C-:B------:R-:W-:Y:S01]  /*0790*/  SHF.L.U64.HI R32, R30, 0x2, R31.reuse ;  /* 0x000000021e207819 */ /* 0x100fe2000001021f */
[----:B------:R-:W-:Y:S01]  /*07a0*/  IMAD.X R30, R9, 0x1, R31, P3 ;  /* 0x00000001091e7824 */ /* 0x000fe200018e061f */
[----:B------:R-:W-:-:S02]  /*07b0*/  IADD3.X R41, R27, UR7, RZ, P6, !PT ;  /* 0x000000071b297c10 */ /* 0x000fc4000b7fe4ff */
[C---:B------:R-:W-:Y:S01]  /*07c0*/  SHF.L.U64.HI R31, R4.reuse, 0x2, R13 ;  /* 0x00000002041f7819 */ /* 0x040fe2000001020d */
[----:B------:R-:W-:Y:S01]  /*07d0*/  IMAD.SHL.U32 R4, R4, 0x4, RZ ;  /* 0x0000000404047824 */ /* 0x000fe200078e00ff */
[----:B------:R-:W-:Y:S02]  /*07e0*/  IADD3.X R43, R24, UR7, RZ, P2, !PT ;  /* 0x00000007182b7c10 */ /* 0x000fe400097fe4ff */
[----:B------:R-:W-:Y:S02]  /*07f0*/  IADD3 R26, P6, R26, UR10, RZ ;  /* 0x0000000a1a1a7c10 */ /* 0x000fe4000ffde0ff */
[----:B------:R-:W-:Y:S02]  /*0800*/  IADD3 R12, P2, R33, UR12, RZ ;  /* 0x0000000c210c7c10 */ /* 0x000fe4000ff5e0ff */
[----:B------:R-:W-:Y:S02]  /*0810*/  IADD3.X R35, R27, UR13, RZ, P1, !PT ;  /* 0x0000000d1b237c10 */ /* 0x000fe40008ffe4ff */
[----:B------:R-:W-:-:S02]  /*0820*/  IADD3.X R27, R25, UR11, RZ, P6, !PT ;  /* 0x0000000b191b7c10 */ /* 0x000fc4000b7fe4ff */
[----:B------:R-:W-:Y:S02]  /*0830*/  IADD3.X R13, R32, UR13, RZ, P2, !PT ;  /* 0x0000000d200d7c10 */ /* 0x000fe400097fe4ff */
[----:B------:R-:W-:Y:S02]  /*0840*/  IADD3 R44, P6, R16, R15, RZ ;  /* 0x0000000f102c7210 */ /* 0x000fe40007fde0ff */
[----:B------:R-:W-:Y:S01]  /*0850*/  IADD3 R24, P2, R4, UR8, RZ ;  /* 0x0000000804187c10 */ /* 0x000fe2000ff5e0ff */
[C---:B------:R-:W-:Y:S01]  /*0860*/  IMAD.SHL.U32 R54, R7.reuse, 0x4, RZ ;  /* 0x0000000407367824 */ /* 0x040fe200078e00ff */
[----:B------:R-:W-:Y:S01]  /*0870*/  SHF.L.U64.HI R45, R7, 0x2, R30 ;  /* 0x00000002072d7819 */ /* 0x000fe2000001021e */
[----:B------:R-:W-:Y:S01]  /*0880*/  IMAD.X R29, R18, 0x1, R29, P6 ;  /* 0x00000001121d7824 */ /* 0x000fe200030e061d */
[----:B------:R-:W-:Y:S02]  /*0890*/  IADD3.X R25, R31, UR9, RZ, P2, !PT ;  /* 0x000000091f197c10 */ /* 0x000fe400097fe4ff */
[----:B------:R-:W-:-:S02]  /*08a0*/  IADD3 R48, P3, R33, UR6, RZ ;  /* 0x0000000621307c10 */ /* 0x000fc4000ff7e0ff */
[----:B------:R-:W-:Y:S02]  /*08b0*/  IADD3 R4, P2, R4, UR10, RZ ;  /* 0x0000000a04047c10 */ /* 0x000fe4000ff5e0ff */
[----:B------:R-:W-:Y:S01]  /*08c0*/  SHF.L.U64.HI R15, R14, 0x1, R5 ;  /* 0x000000010e0f7819 */ /* 0x000fe20000010205 */
[----:B------:R-:W-:Y:S01]  /*08d0*/  IMAD.SHL.U32 R46, R44, 0x4, RZ ;  /* 0x000000042c2e7824 */ /* 0x000fe200078e00ff */
[----:B------:R-:W-:Y:S02]  /*08e0*/  IADD3 R7, P6, R39, R44, RZ ;  /* 0x0000002c27077210 */ /* 0x000fe40007fde0ff */
[----:B------:R-:W-:Y:S01]  /*08f0*/  ISETP.GE.AND P1, PT, R17, 0x2, PT ;  /* 0x000000021100780c */ /* 0x000fe20003f26270 */
[----:B------:R-:W-:Y:S01]  /*0900*/  IMAD.SHL.U32 R19, R8, 0x8, RZ ;  /* 0x0000000808137824 */ /* 0x000fe200078e00ff */
[----:B------:R-:W-:Y:S01]  /*0910*/  IADD3.X R49, R32, UR7, RZ, P3, !PT ;  /* 0x0000000720317c10 */ /* 0x000fe20009ffe4ff */
[----:B------:R-:W-:Y:S01]  /*0920*/  IMAD.X R30, R9, 0x1, R29, P6 ;  /* 0x00000001091e7824 */ /* 0x000fe200030e061d */
[----:B------:R-:W-:Y:S01]  /*0930*/  IADD3.X R5, R31, UR11, RZ, P2, !PT ;  /* 0x0000000b1f057c10 */ /* 0x000fe200097fe4ff */
[----:B------:R-:W-:Y:S01]  /*0940*/  IMAD.WIDE R34, R37, 0x4, R34 ;  /* 0x0000000425227825 */ /* 0x000fe200078e0222 */
[----:B------:R-:W-:Y:S01]  /*0950*/  IADD3 R32, P2, R54, UR8, RZ ;  /* 0x0000000836207c10 */ /* 0x000fe2000ff5e0ff */
[----:B------:R-:W4:Y:S01]  /*0960*/  @P5 LDG.E.EL R72, desc[UR4][R24.64] ;  /* 0x0000000418485981 */ /* 0x000f22000c2e1900 */
[----:B------:R-:W-:-:S02]  /*0970*/  SHF.L.U64.HI R31, R44, 0x2, R29 ;  /* 0x000000022c1f7819 */ /* 0x000fc4000001021d */
[----:B------:R-:W-:Y:S01]  /*0980*/  IADD3.X R33, R45, UR9, RZ, P2, !PT ;  /* 0x000000092d217c10 */ /* 0x000fe200097fe4ff */
[----:B------:R-:W5:Y:S01]  /*0990*/  @!P0 LDG.E.EL R59, desc[UR4][R34.64] ;  /* 0x00000004223b8981 */ /* 0x000f62000c2e1900 */
[----:B------:R-:W-:Y:S02]  /*09a0*/  IADD3 R54, P2, R54, UR10, RZ ;  /* 0x0000000a36367c10 */ /* 0x000fe4000ff5e0ff */
[C---:B------:R-:W-:Y:S01]  /*09b0*/  SHF.L.U64.HI R47, R7.reuse, 0x2, R30 ;  /* 0x00000002072f7819 */ /* 0x040fe2000001021e */
[----:B------:R-:W-:Y:S01]  /*09c0*/  IMAD.SHL.U32 R7, R7, 0x4, RZ ;  /* 0x0000000407077824 */ /* 0x000fe200078e00ff */
[----:B------:R-:W-:Y:S01]  /*09d0*/  IADD3 R44, P6, R46, UR6, RZ ;  /* 0x000000062e2c7c10 */ /* 0x000fe2000ffde0ff */
[----:B------:R-:W-:Y:S01]  /*09e0*/  IMAD.SHL.U32 R29, R14, 0x2, RZ ;  /* 0x000000020e1d7824 */ /* 0x000fe200078e00ff */
[----:B------:R-:W-:Y:S01]  /*09f0*/  IADD3.X R55, R45, UR11, RZ, P2, !PT ;  /* 0x0000000b2d377c10 */ /* 0x000fe200097fe4ff */
[----:B------:R-:W2:Y:S01]  /*0a00*/  @P5 LDG.E.EL R61, desc[UR4][R32.64] ;  /* 0x00000004203d5981 */ /* 0x000ea2000c2e1900 */
[----:B------:R-:W-:-:S02]  /*0a10*/  IADD3.X R45, R31, UR7, RZ, P6, !PT ;  /* 0x000000071f2d7c10 */ /* 0x000fc4000b7fe4ff */
[----:B------:R-:W-:Y:S02]  /*0a20*/  IADD3 R50, P6, R7, UR8, RZ ;  /* 0x0000000807327c10 */ /* 0x000fe4000ffde0ff */
[C---:B------:R-:W-:Y:S02]  /*0a30*/  ISETP.GT.AND P3, PT, R17.reuse, 0x2, !P0 ;  /* 0x000000021100780c */ /* 0x040fe40004764270 */
[----:B------:R-:W-:Y:S02]  /*0a40*/  IADD3.X R51, R47, UR9, RZ, P6, !PT ;  /* 0x000000092f337c10 */ /* 0x000fe4000b7fe4ff */
[----:B------:R-:W-:Y:S02]  /*0a50*/  IADD3 R52, P6, R29, R28, RZ ;  /* 0x0000001c1d347210 */ /* 0x000fe40007fde0ff */
[----:B------:R-:W-:Y:S01]  /*0a60*/  IADD3 R30, P2, R46, UR12, RZ ;  /* 0x0000000c2e1e7c10 */ /* 0x000fe2000ff5e0ff */
[----:B------:R-:W-:Y:S01]  /*0a70*/  IMAD.SHL.U32 R17, R17, 0x4, RZ ;  /* 0x0000000411117824 */ /* 0x000fe200078e00ff */
[----:B------:R-:W2:Y:S01]  /*0a80*/  @P5 LDG.E.EL R66, desc[UR4][R50.64] ;  /* 0x0000000432425981 */ /* 0x000ea2000c2e1900 */
[----:B------:R-:W-:Y:S01]  /*0a90*/  IMAD.X R53, R15, 0x1, R38, P6 ;  /* 0x000000010f357824 */ /* 0x000fe200030e0626 */
[----:B------:R-:W-:Y:S01]  /*0aa0*/  IADD3.X R31, R31, UR13, RZ, P2, !PT ;  /* 0x0000000d1f1f7c10 */ /* 0x000fe200097fe4ff */
[C---:B------:R-:W-:Y:S01]  /*0ab0*/  IMAD.SHL.U32 R57, R52.reuse, 0x4, RZ ;  /* 0x0000000434397824 */ /* 0x040fe200078e00ff */
[----:B------:R-:W-:Y:S01]  /*0ac0*/  IADD3 R46, P6, R7, UR10, RZ ;  /* 0x0000000a072e7c10 */ /* 0x000fe2000ffde0ff */
[----:B------:R0:W2:Y:S01]  /*0ad0*/  @P3 LDG.E.EL R73, desc[UR4][R26.64] ;  /* 0x000000041a493981 */ /* 0x0000a2000c2e1900 */
[----:B------:R-:W-:Y:S01]  /*0ae0*/  ISETP.LT.AND P2, PT, R3, 0x100, !P1 ;  /* 0x000001000300780c */ /* 0x000fe20004f41270 */
[----:B------:R-:W-:Y:S01]  /*0af0*/  IMAD.WIDE R42, R17, 0x4, R42 ;  /* 0x00000004112a7825 */ /* 0x000fe200078e022a */
[----:B------:R-:W-:Y:S01]  /*0b00*/  IADD3.X R47, R47, UR11, RZ, P6, !PT ;  /* 0x0000000b2f2f7c10 */ /* 0x000fe2000b7fe4ff */
[----:B------:R-:W2:Y:S01]  /*0b10*/  @P3 LDG.E.EL R71, desc[UR4][R4.64] ;  /* 0x0000000404473981 */ /* 0x000ea2000c2e1900 */
[----:B------:R-:W-:Y:S01]  /*0b20*/  SHF.L.U64.HI R56, R52, 0x2, R53 ;  /* 0x0000000234387819 */ /* 0x000fe20000010235 */
[----:B------:R-:W-:-:S02]  /*0b30*/  IMAD.MOV.U32 R14, RZ, RZ, RZ ;  /* 0x000000ffff0e7224 */ /* 0x000fc400078e00ff */
[----:B------:R-:W-:Y:S01]  /*0b40*/  IMAD.WIDE R42, R19, 0x4, R42 ;  /* 0x00000004132a7825 */ /* 0x000fe200078e022a */
[----:B------:R-:W2:Y:S01]  /*0b50*/  @P3 LDG.E.EL R63, desc[UR4][R46.64] ;  /* 0x000000042e3f3981 */ /* 0x000ea2000c2e1900 */
[----:B0-----:R-:W-:-:S04]  /*0b60*/  IADD3 R26, P6, R57, UR6, RZ ;  /* 0x00000006391a7c10 */ /* 0x001fc8000ffde0ff */
[----:B------:R-:W-:Y:S01]  /*0b70*/  IADD3.X R27, R56, UR7, RZ, P6, !PT ;  /* 0x00000007381b7c10 */ /* 0x000fe2000b7fe4ff */
[----:B------:R0:W2:Y:S01]  /*0b80*/  @P2 LDG.E.EL R14, desc[UR4][R42.64] ;  /* 0x000000042a0e2981 */ /* 0x0000a2000c2e1900 */
[----:B------:R-:W-:-:S05]  /*0b90*/  IADD3 R52, P6, R39, R52, RZ ;  /* 0x0000003427347210 */ /* 0x000fca0007fde0ff */
[----:B0-----:R-:W-:Y:S01]  /*0ba0*/  IMAD.X R43, R9, 0x1, R53, P6 ;  /* 0x00000001092b7824 */ /* 0x001fe200030e0635 */
[----:B------:R-:W-:-:S04]  /*0bb0*/  IADD3 R42, P6, R57, UR12, RZ ;  /* 0x0000000c392a7c10 */ /* 0x000fc8000ffde0ff */
[C---:B------:R-:W-:Y:S01]  /*0bc0*/  SHF.L.U64.HI R57, R52.reuse, 0x2, R43 ;  /* 0x0000000234397819 */ /* 0x040fe2000001022b */
[----:B------:R-:W-:Y:S01]  /*0bd0*/  IMAD.SHL.U32 R52, R52, 0x4, RZ ;  /* 0x0000000434347824 */ /* 0x000fe200078e00ff */
[----:B------:R-:W-:-:S04]  /*0be0*/  IADD3.X R43, R56, UR13, RZ, P6, !PT ;  /* 0x0000000d382b7c10 */ /* 0x000fc8000b7fe4ff */
[----:B------:R-:W-:Y:S01]  /*0bf0*/  IADD3 R34, P6, R52, UR8, RZ ;  /* 0x0000000834227c10 */ /* 0x000fe2000ffde0ff */
[----:B------:R-:W-:-:S03]  /*0c00*/  IMAD.WIDE R40, R17, 0x4, R40 ;  /* 0x0000000411287825 */ /* 0x000fc600078e0228 */
[----:B------:R-:W-:Y:S02]  /*0c10*/  IADD3.X R35, R57, UR9, RZ, P6, !PT ;  /* 0x0000000939237c10 */ /* 0x000fe4000b7fe4ff */
[----:B------:R-:W-:Y:S01]  /*0c20*/  IADD3 R56, P6, R29, R36, RZ ;  /* 0x000000241d387210 */ /* 0x000fe20007fde0ff */
[----:B------:R-:W-:Y:S02]  /*0c30*/  IMAD.MOV.U32 R7, RZ, RZ, RZ ;  /* 0x000000ffff077224 */ /* 0x000fe400078e00ff */
[----:B------:R-:W-:Y:S01]  /*0c40*/  IMAD.WIDE R40, R19, 0x4, R40 ;  /* 0x0000000413287825 */ /* 0x000fe200078e0228 */
[----:B------:R-:W2:Y:S03]  /*0c50*/  @P5 LDG.E.EL R65, desc[UR4][R34.64] ;  /* 0x0000000422415981 */ /* 0x000ea6000c2e1900 */
[----:B------:R-:W-:Y:S01]  /*0c60*/  IMAD.X R58, R15, 0x1, R6, P6 ;  /* 0x000000010f3a7824 */ /* 0x000fe200030e0606 */
[----:B------:R-:W-:Y:S01]  /*0c70*/  IADD3 R24, P6, R52, UR10, RZ ;  /* 0x0000000a34187c10 */ /* 0x000fe2000ffde0ff */
[----:B------:R-:W-:Y:S01]  /*0c80*/  IMAD.SHL.U32 R52, R56, 0x4, RZ ;  /* 0x0000000438347824 */ /* 0x000fe200078e00ff */
[----:B------:R0:W2:Y:S02]  /*0c90*/  @P2 LDG.E.EL R7, desc[UR4][R40.64] ;  /* 0x0000000428072981 */ /* 0x0000a4000c2e1900 */
[----:B------:R-:W-:-:S02]  /*0ca0*/  IADD3.X R25, R57, UR11, RZ, P6, !PT ;  /* 0x0000000b39197c10 */ /* 0x000fc4000b7fe4ff */
[----:B------:R-:W-:Y:S02]  /*0cb0*/  SHF.L.U64.HI R5, R56, 0x2, R58 ;  /* 0x0000000238057819 */ /* 0x000fe4000001023a */
[----:B0-----:R-:W-:-:S04]  /*0cc0*/  IADD3 R40, P6, R52, UR6, RZ ;  /* 0x0000000634287c10 */ /* 0x001fc8000ffde0ff */
[----:B------:R-:W-:Y:S02]  /*0cd0*/  IADD3.X R41, R5, UR7, RZ, P6, !PT ;  /* 0x0000000705297c10 */ /* 0x000fe4000b7fe4ff */
[----:B------:R-:W-:Y:S01]  /*0ce0*/  IADD3 R32, P6, R52, UR12, RZ ;  /* 0x0000000c34207c10 */ /* 0x000fe2000ffde0ff */
[----:B------:R-:W-:Y:S02]  /*0cf0*/  IMAD.MOV.U32 R53, RZ, RZ, RZ ;  /* 0x000000ffff357224 */ /* 0x000fe400078e00ff */
[----:B------:R-:W-:Y:S01]  /*0d00*/  IMAD.WIDE R12, R37, 0x4, R12 ;  /* 0x00000004250c7825 */ /* 0x000fe200078e020c */
[----:B------:R-:W-:Y:S02]  /*0d10*/  IADD3.X R33, R5, UR13, RZ, P6, !PT ;  /* 0x0000000d05217c10 */ /* 0x000fe4000b7fe4ff */
[----:B------:R-:W-:Y:S01]  /*0d20*/  IADD3 R5, P6, R39, R56, RZ ;  /* 0x0000003827057210 */ /* 0x000fe20007fde0ff */
[----:B------:R-:W-:Y:S01]  /*0d30*/  IMAD.MOV.U32 R4, RZ, RZ, RZ ;  /* 0x000000ffff047224 */ /* 0x000fe200078e00ff */
[----:B------:R0:W2:Y:S01]  /*0d40*/  @!P0 LDG.E.EL R53, desc[UR4][R12.64] ;  /* 0x000000040c358981 */ /* 0x0000a2000c2e1900 */
[----:B------:R-:W-:-:S04]  /*0d50*/  IMAD.WIDE R48, R17, 0x4, R48 ;  /* 0x0000000411307825 */ /* 0x000fc800078e0230 */
[----:B------:R1:W2:Y:S01]  /*0d60*/  @P3 LDG.E.EL R4, desc[UR4][R54.64] ;  /* 0x0000000436043981 */ /* 0x0002a2000c2e1900 */
[----:B0-----:R-:W-:Y:S01]  /*0d70*/  IMAD.X R12, R9, 0x1, R58, P6 ;  /* 0x00000001090c7824 */ /* 0x001fe200030e063a */
[----:B------:R-:W-:Y:S01]  /*0d80*/  IADD3 R56, P6, R29, R20, RZ ;  /* 0x000000141d387210 */ /* 0x000fe20007fde0ff */
[----:B------:R-:W-:Y:S02]  /*0d90*/  IMAD.MOV.U32 R13, RZ, RZ, RZ ;  /* 0x000000ffff0d7224 */ /* 0x000fe400078e00ff */
[----:B------:R-:W-:-:S04]  /*0da0*/  IMAD.WIDE R48, R19, 0x4, R48 ;  /* 0x0000000413307825 */ /* 0x000fc800078e0230 */
[----:B-1----:R-:W-:Y:S01]  /*0db0*/  IMAD.X R55, R15, 0x1, R74, P6 ;  /* 0x000000010f377824 */ /* 0x002fe200030e064a */
[----:B------:R-:W-:Y:S01]  /*0dc0*/  IADD3 R39, P6, R39, R56, RZ ;  /* 0x0000003827277210 */ /* 0x000fe20007fde0ff */
[----:B------:R-:W-:Y:S01]  /*0dd0*/  IMAD.MOV.U32 R52, RZ, RZ, RZ ;  /* 0x000000ffff347224 */ /* 0x000fe200078e00ff */
[----:B------:R0:W2:Y:S01]  /*0de0*/  @P2 LDG.E.EL R13, desc[UR4][R48.64] ;  /* 0x00000004300d2981 */ /* 0x0000a2000c2e1900 */
[----:B------:R-:W-:-:S04]  /*0df0*/  IMAD.WIDE R44, R17, 0x4, R44 ;  /* 0x00000004112c7825 */ /* 0x000fc800078e022c */
[----:B------:R-:W-:-:S04]  /*0e00*/  IMAD.WIDE R30, R37, 0x4, R30 ;  /* 0x00000004251e7825 */ /* 0x000fc800078e021e */
[--C-:B------:R-:W-:Y:S01]  /*0e10*/  IMAD.X R54, R9, 0x1, R55.reuse, P6 ;  /* 0x0000000109367824 */ /* 0x100fe200030e0637 */
[----:B------:R1:W2:Y:S01]  /*0e20*/  @!P0 LDG.E.EL R52, desc[UR4][R30.64] ;  /* 0x000000041e348981 */ /* 0x0002a2000c2e1900 */
[C---:B0-----:R-:W-:Y:S01]  /*0e30*/  IMAD.SHL.U32 R48, R56.reuse, 0x4, RZ ;  /* 0x0000000438307824 */ /* 0x041fe200078e00ff */
[----:B------:R-:W-:Y:S01]  /*0e40*/  SHF.L.U64.HI R9, R56, 0x2, R55 ;  /* 0x0000000238097819 */ /* 0x000fe20000010237 */
[----:B------:R-:W-:Y:S01]  /*0e50*/  IMAD.WIDE R44, R19, 0x4, R44 ;  /* 0x00000004132c7825 */ /* 0x000fe200078e022c */
[----:B------:R-:W-:-:S03]  /*0e60*/  SHF.L.U64.HI R54, R39, 0x2, R54 ;  /* 0x0000000227367819 */ /* 0x000fc60000010236 */
[----:B------:R-:W-:Y:S01]  /*0e70*/  IMAD.SHL.U32 R39, R39, 0x4, RZ ;  /* 0x0000000427277824 */ /* 0x000fe200078e00ff */
[----:B------:R0:W2:Y:S01]  /*0e80*/  @P2 LDG.E.EL R62, desc[UR4][R44.64] ;  /* 0x000000042c3e2981 */ /* 0x0000a2000c2e1900 */
[----:B-1----:R-:W-:Y:S01]  /*0e90*/  IADD3 R30, P6, R48, UR6, RZ ;  /* 0x00000006301e7c10 */ /* 0x002fe2000ffde0ff */
[----:B------:R-:W-:-:S03]  /*0ea0*/  IMAD.WIDE R42, R37, 0x4, R42 ;  /* 0x00000004252a7825 */ /* 0x000fc600078e022a */
[----:B------:R-:W-:Y:S01]  /*0eb0*/  IADD3.X R31, R9, UR7, RZ, P6, !PT ;  /* 0x00000007091f7c10 */ /* 0x000fe2000b7fe4ff */
[----:B------:R-:W-:Y:S01]  /*0ec0*/  IMAD.WIDE R32, R37, 0x4, R32 ;  /* 0x0000000425207825 */ /* 0x000fe200078e0220 */
[----:B------:R1:W2:Y:S01]  /*0ed0*/  @!P0 LDG.E.EL R60, desc[UR4][R42.64] ;  /* 0x000000042a3c8981 */ /* 0x0002a2000c2e1900 */
[----:B0-----:R-:W-:Y:S02]  /*0ee0*/  IADD3 R44, P6, R39, UR8, RZ ;  /* 0x00000008272c7c10 */ /* 0x001fe4000ffde0ff */
[----:B------:R-:W-:Y:S02]  /*0ef0*/  IMAD.SHL.U32 R37, R5, 0x4, RZ ;  /* 0x0000000405257824 */ /* 0x000fe400078e00ff */
[----:B------:R-:W-:Y:S01]  /*0f00*/  IADD3.X R45, R54, UR9, RZ, P6, !PT ;  /* 0x00000009362d7c10 */ /* 0x000fe2000b7fe4ff */
[----:B------:R-:W-:Y:S01]  /*0f10*/  IMAD.WIDE R26, R17, 0x4, R26 ;  /* 0x00000004111a7825 */ /* 0x000fe200078e021a */
[----:B-1----:R-:W-:-:S03]  /*0f20*/  IADD3 R42, P6, R39, UR10, RZ ;  /* 0x0000000a272a7c10 */ /* 0x002fc6000ffde0ff */
[----:B------:R-:W-:Y:S01]  /*0f30*/  IMAD.WIDE R40, R17, 0x4, R40 ;  /* 0x0000000411287825 */ /* 0x000fe200078e0228 */
[----:B------:R-:W-:-:S03]  /*0f40*/  SHF.L.U64.HI R12, R5, 0x2, R12 ;  /* 0x00000002050c7819 */ /* 0x000fc6000001020c */
[----:B------:R-:W-:Y:S01]  /*0f50*/  IMAD.WIDE R30, R17, 0x4, R30 ;  /* 0x00000004111e7825 */ /* 0x000fe200078e021e */
[----:B------:R-:W-:-:S03]  /*0f60*/  IADD3.X R43, R54, UR11, RZ, P6, !PT ;  /* 0x0000000b362b7c10 */ /* 0x000fc6000b7fe4ff */
[----:B------:R-:W-:Y:S01]  /*0f70*/  IMAD.MOV.U32 R17, RZ, RZ, RZ ;  /* 0x000000ffff117224 */ /* 0x000fe200078e00ff */
[----:B------:R-:W-:-:S04]  /*0f80*/  IADD3 R34, P6, R37, UR8, RZ ;  /* 0x0000000825227c10 */ /* 0x000fc8000ffde0ff */
[----:B------:R-:W-:Y:S01]  /*0f90*/  IADD3.X R35, R12, UR9, RZ, P6, !PT ;  /* 0x000000090c237c10 */ /* 0x000fe2000b7fe4ff */
[----:B------:R0:W2:Y:S01]  /*0fa0*/  @P3 LDG.E.EL R17, desc[UR4][R24.64] ;  /* 0x0000000418113981 */ /* 0x0000a2000c2e1900 */
[----:B------:R-:W-:Y:S02]  /*0fb0*/  IMAD.MOV.U32 R55, RZ, RZ, RZ ;  /* 0x000000ffff377224 */ /* 0x000fe400078e00ff */
[----:B------:R-:W-:Y:S01]  /*0fc0*/  IMAD.SHL.U32 R50, R8, 0x4, RZ ;  /* 0x0000000408327824 */ /* 0x000fe200078e00ff */
[----:B------:R-:W-:-:S03]  /*0fd0*/  CS2R R56, SRZ ;  /* 0x0000000000387805 */ /* 0x000fc6000001ff00 */
[----:B------:R1:W2:Y:S01]  /*0fe0*/  @!P0 LDG.E.EL R55, desc[UR4][R32.64] ;  /* 0x0000000420378981 */ /* 0x0002a2000c2e1900 */
[----:B0-----:R-:W-:-:S03]  /*0ff0*/  IADD3 R24, P6, R37, UR10, RZ ;  /* 0x0000000a25187c10 */ /* 0x001fc6000ffde0ff */
[----:B------:R0:W2:Y:S01]  /*1000*/  @P5 LDG.E.EL R57, desc[UR4][R34.64] ;  /* 0x0000000422395981 */ /* 0x0000a2000c2e1900 */
[----:B------:R-:W-:-:S03]  /*1010*/  IADD3.X R25, R12, UR11, RZ, P6, !PT ;  /* 0x0000000b0c197c10 */ /* 0x000fc6000b7fe4ff */
[----:B------:R0:W2:Y:S01]  /*1020*/  @P5 LDG.E.EL R56, desc[UR4][R44.64] ;  /* 0x000000042c385981 */ /* 0x0000a2000c2e1900 */
[----:B------:R-:W-:Y:S02]  /*1030*/  IADD3 R29, P6, R29, R16, RZ ;  /* 0x000000101d1d7210 */ /* 0x000fe40007fde0ff */
[----:B-1----:R-:W-:Y:S02]  /*1040*/  LEA.HI R33, R10, R10, RZ, 0x2 ;  /* 0x0000000a0a217211 */ /* 0x002fe400078f10ff */
[----:B------:R-:W-:Y:S01]  /*1050*/  SHF.R.S32.HI R69, RZ, 0x1f, R50 ;  /* 0x0000001fff457819 */ /* 0x000fe20000011432 */
[----:B------:R-:W-:Y:S01]  /*1060*/  IMAD.X R46, R15, 0x1, R18, P6 ;  /* 0x000000010f2e7824 */ /* 0x000fe200030e0612 */
[----:B------:R-:W-:-:S05]  /*1070*/  IADD3 R10, P6, R50, R29, RZ ;  /* 0x0000001d320a7210 */ /* 0x000fca0007fde0ff */
[----:B------:R-:W-:Y:S01]  /*1080*/  IMAD.X R15, R69, 0x1, R46, P6 ;  /* 0x00000001450f7824 */ /* 0x000fe200030e062e */
[----:B------:R-:W-:Y:S01]  /*1090*/  IADD3 R48, P6, R48, UR12, RZ ;  /* 0x0000000c30307c10 */ /* 0x000fe2000ffde0ff */
[----:B0-----:R-:W-:-:S03]  /*10a0*/  IMAD.SHL.U32 R34, R10, 0x4, RZ ;  /* 0x000000040a227824 */ /* 0x001fc600078e00ff */
[----:B------:R-:W-:Y:S02]  /*10b0*/  IADD3.X R49, R9, UR13, RZ, P6, !PT ;  /* 0x0000000d09317c10 */ /* 0x000fe4000b7fe4ff */
[----:B------:R-:W-:Y:S02]  /*10c0*/  SHF.L.U64.HI R15, R10, 0x2, R15 ;  /* 0x000000020a0f7819 */ /* 0x000fe4000001020f */
[----:B------:R-:W-:Y:S01]  /*10d0*/  IADD3 R44, P6, R34, UR8, RZ ;  /* 0x00000008222c7c10 */ /* 0x000fe2000ffde0ff */
[----:B------:R-:W-:Y:S01]  /*10e0*/  IMAD.MOV.U32 R58, RZ, RZ, RZ ;  /* 0x000000ffff3a7224 */ /* 0x000fe200078e00ff */
[C---:B------:R-:W-:Y:S01]  /*10f0*/  SHF.L.U64.HI R10, R29.reuse, 0x2, R46 ;  /* 0x000000021d0a7819 */ /* 0x040fe2000001022e */
[----:B------:R-:W-:Y:S01]  /*1100*/  IMAD.SHL.U32 R29, R29, 0x4, RZ ;  /* 0x000000041d1d7824 */ /* 0x000fe200078e00ff */
[----:B------:R-:W-:Y:S02]  /*1110*/  IADD3.X R45, R15, UR9, RZ, P6, !PT ;  /* 0x000000090f2d7c10 */ /* 0x000fe4000b7fe4ff */
[----:B------:R-:W-:Y:S01]  /*1120*/  IADD3 R34, P6, R34, UR10, RZ ;  /* 0x0000000a22227c10 */ /* 0x000fe2000ffde0ff */
[----:B------:R0:W2:Y:S01]  /*1130*/  @P3 LDG.E.EL R58, desc[UR4][R24.64] ;  /* 0x00000004183a3981 */ /* 0x0000a2000c2e1900 */
[----:B------:R-:W-:-:S02]  /*1140*/  SHF.R.U32.HI R9, RZ, 0x1e, R23 ;  /* 0x0000001eff097819 */ /* 0x000fc40000011617 */
[----:B------:R-:W-:Y:S02]  /*1150*/  IADD3.X R35, R15, UR11, RZ, P6, !PT ;  /* 0x0000000b0f237c10 */ /* 0x000fe4000b7fe4ff */
[----:B------:R-:W-:Y:S02]  /*1160*/  LOP3.LUT R9, R9, 0x2, RZ, 0xc0, !PT ;  /* 0x0000000209097812 */ /* 0x000fe400078ec0ff */
[----:B------:R-:W-:Y:S02]  /*1170*/  SHF.R.S32.HI R32, RZ, 0x1f, R3 ;  /* 0x0000001fff207819 */ /* 0x000fe40000011403 */
[----:B0-----:R-:W-:-:S04]  /*1180*/  IADD3 R24, P6, R29, UR12, RZ ;  /* 0x0000000c1d187c10 */ /* 0x001fc8000ffde0ff */
[----:B------:R-:W-:Y:S02]  /*1190*/  IADD3.X R25, R10, UR13, RZ, P6, !PT ;  /* 0x0000000d0a197c10 */ /* 0x000fe4000b7fe4ff */
[----:B------:R-:W-:Y:S02]  /*11a0*/  IADD3 R9, P6, R22, R9, RZ ;  /* 0x0000000916097210 */ /* 0x000fe40007fde0ff */
[----:B------:R-:W-:-:S03]  /*11b0*/  LEA.HI R12, R32, R3, RZ, 0x4 ;  /* 0x00000003200c7211 */ /* 0x000fc600078f20ff */
[----:B------:R-:W-:Y:S01]  /*11c0*/  IMAD.X R22, RZ, RZ, R23, P6 ;  /* 0x000000ffff167224 */ /* 0x000fe200030e0617 */
[----:B------:R-:W-:Y:S01]  /*11d0*/  SHF.R.S32.HI R67, RZ, 0x4, R12 ;  /* 0x00000004ff437819 */ /* 0x000fe2000001140c */
[----:B------:R-:W-:Y:S01]  /*11e0*/  IMAD.SHL.U32 R23, R9, 0x2, RZ ;  /* 0x0000000209177824 */ /* 0x000fe200078e00ff */
[----:B------:R-:W-:Y:S02]  /*11f0*/  IADD3 R76, P6, R29, UR6, RZ ;  /* 0x000000061d4c7c10 */ /* 0x000fe4000ffde0ff */
[----:B------:R-:W-:Y:S01]  /*1200*/  LOP3.LUT R12, R33, 0xfffffffc, RZ, 0xc0, !PT ;  /* 0xfffffffc210c7812 */ /* 0x000fe200078ec0ff */
[----:B------:R-:W-:Y:S01]  /*1210*/  IMAD.MOV.U32 R5, RZ, RZ, RZ ;  /* 0x000000ffff057224 */ /* 0x000fe200078e00ff */
[----:B------:R-:W-:Y:S02]  /*1220*/  CS2R R50, SRZ ;  /* 0x0000000000327805 */ /* 0x000fe4000001ff00 */
[----:B------:R-:W-:Y:S01]  /*1230*/  IADD3.X R77, R10, UR7, RZ, P6, !PT ;  /* 0x000000070a4d7c10 */ /* 0x000fe2000b7fe4ff */
[----:B------:R-:W-:Y:S01]  /*1240*/  IMAD.SHL.U32 R68, R8, 0x4, RZ ;  /* 0x0000000408447824 */ /* 0x000fe200078e00ff */
[----:B------:R-:W-:Y:S01]  /*1250*/  SHF.L.U64.HI R9, R9, 0x1, R22 ;  /* 0x0000000109097819 */ /* 0x000fe20000010216 */
[C---:B------:R-:W-:Y:S01]  /*1260*/  IMAD.IADD R12, R67.reuse, 0x1, -R12 ;  /* 0x00000001430c7824 */ /* 0x040fe200078e0a0c */
[----:B------:R-:W-:Y:S01]  /*1270*/  IADD3 R15, P6, R23, R28, RZ ;  /* 0x0000001c170f7210 */ /* 0x000fe20007fde0ff */
[----:B------:R-:W-:Y:S01]  /*1280*/  IMAD.SHL.U32 R67, R67, 0x4, RZ ;  /* 0x0000000443437824 */ /* 0x000fe200078e00ff */
[----:B------:R0:W2:Y:S04]  /*1290*/  @P3 LDG.E.EL R5, desc[UR4][R42.64] ;  /* 0x000000042a053981 */ /* 0x0000a8000c2e1900 */
[----:B------:R1:W2:Y:S01]  /*12a0*/  @P3 LDG.E.EL R51, desc[UR4][R34.64] ;  /* 0x0000000422333981 */ /* 0x0002a2000c2e1900 */
[----:B------:R-:W-:Y:S01]  /*12b0*/  IMAD.WIDE R48, R67, 0x4, R48 ;  /* 0x0000000443307825 */ /* 0x000fe200078e0230 */
[----:B0-----:R-:W-:-:S03]  /*12c0*/  CS2R R42, SRZ ;  /* 0x00000000002a7805 */ /* 0x001fc6000001ff00 */
[----:B------:R-:W-:Y:S02]  /*12d0*/  IMAD.SHL.U32 R22, R15, 0x4, RZ ;  /* 0x000000040f167824 */ /* 0x000fe400078e00ff */
[----:B-1----:R-:W-:Y:S01]  /*12e0*/  IMAD.X R34, R9, 0x1, R38, P6 ;  /* 0x0000000109227824 */ /* 0x002fe200030e0626 */
[----:B------:R-:W-:Y:S01]  /*12f0*/  IADD3 R10, P6, R68, R15, RZ ;  /* 0x0000000f440a7210 */ /* 0x000fe20007fde0ff */
[----:B------:R-:W-:Y:S01]  /*1300*/  IMAD.MOV.U32 R47, RZ, RZ, RZ ;  /* 0x000000ffff2f7224 */ /* 0x000fe200078e00ff */
[----:B------:R0:W2:Y:S02]  /*1310*/  @!P0 LDG.E.EL R42, desc[UR4][R48.64] ;  /* 0x00000004302a8981 */ /* 0x0000a4000c2e1900 */
[--C-:B------:R-:W-:Y:S01]  /*1320*/  SHF.L.U64.HI R15, R15, 0x2, R34.reuse ;  /* 0x000000020f0f7819 */ /* 0x100fe20000010222 */
[----:B------:R-:W-:Y:S02]  /*1330*/  IMAD.X R33, R69, 0x1, R34, P6 ;  /* 0x0000000145217824 */ /* 0x000fe400030e0622 */
[----:B------:R-:W-:Y:S01]  /*1340*/  IMAD.SHL.U32 R34, R10, 0x4, RZ ;  /* 0x000000040a227824 */ /* 0x000fe200078e00ff */
[----:B------:R1:W2:Y:S01]  /*1350*/  @P5 LDG.E.EL R47, desc[UR4][R44.64] ;  /* 0x000000042c2f5981 */ /* 0x0002a2000c2e1900 */
[----:B0-----:R-:W-:Y:S01]  /*1360*/  IADD3 R48, P6, R22, UR12, RZ ;  /* 0x0000000c16307c10 */ /* 0x001fe2000ffde0ff */
[----:B------:R-:W-:Y:S01]  /*1370*/  IMAD.SHL.U32 R12, R12, 0x4, RZ ;  /* 0x000000040c0c7824 */ /* 0x000fe200078e00ff */
[----:B------:R-:W-:-:S02]  /*1380*/  SHF.L.U64.HI R33, R10, 0x2, R33 ;  /* 0x000000020a217819 */ /* 0x000fc40000010221 */
[----:B------:R-:W-:Y:S02]  /*1390*/  IADD3.X R49, R15, UR13, RZ, P6, !PT ;  /* 0x0000000d0f317c10 */ /* 0x000fe4000b7fe4ff */
[----:B-1----:R-:W-:Y:S01]  /*13a0*/  IADD3 R44, P6, R34, UR8, RZ ;  /* 0x00000008222c7c10 */ /* 0x002fe2000ffde0ff */
[----:B------:R-:W-:-:S03]  /*13b0*/  IMAD.WIDE R76, R12, 0x4, R76 ;  /* 0x000000040c4c7825 */ /* 0x000fc600078e024c */
[----:B------:R-:W-:Y:S01]  /*13c0*/  IADD3.X R45, R33, UR9, RZ, P6, !PT ;  /* 0x00000009212d7c10 */ /* 0x000fe2000b7fe4ff */
[----:B------:R-:W-:Y:S01]  /*13d0*/  IMAD.SHL.U32 R29, R8, 0x8, RZ ;  /* 0x00000008081d7824 */ /* 0x000fe200078e00ff */
[----:B------:R-:W-:Y:S01]  /*13e0*/  IADD3 R34, P6, R34, UR10, RZ ;  /* 0x0000000a22227c10 */ /* 0x000fe2000ffde0ff */
[----:B------:R-:W-:-:S03]  /*13f0*/  IMAD.WIDE R24, R67, 0x4, R24 ;  /* 0x0000000443187825 */ /* 0x000fc600078e0218 */
[----:B------:R-:W-:Y:S01]  /*1400*/  IADD3.X R35, R33, UR11, RZ, P6, !PT ;  /* 0x0000000b21237c10 */ /* 0x000fe2000b7fe4ff */
[----:B------:R-:W-:Y:S01]  /*1410*/  IMAD.WIDE R76, R29, 0x4, R76 ;  /* 0x000000041d4c7825 */ /* 0x000fe200078e024c */
[----:B------:R-:W-:Y:S01]  /*1420*/  IADD3 R29, P6, R23, R36, RZ ;  /* 0x00000024171d7210 */ /* 0x000fe20007fde0ff */
[----:B------:R0:W2:Y:S02]  /*1430*/  @!P0 LDG.E.EL R43, desc[UR4][R24.64] ;  /* 0x00000004182b8981 */ /* 0x0000a4000c2e1900 */
[C---:B------:R-:W-:Y:S02]  /*1440*/  IMAD.WIDE R26, R19.reuse, 0x4, R26 ;  /* 0x00000004131a7825 */ /* 0x040fe400078e021a */
[----:B------:R-:W2:Y:S02]  /*1450*/  @P3 LDG.E.EL R50, desc[UR4][R34.64] ;  /* 0x0000000422323981 */ /* 0x000ea4000c2e1900 */
[----:B------:R-:W-:Y:S02]  /*1460*/  IMAD.MOV.U32 R10, RZ, RZ, RZ ;  /* 0x000000ffff0a7224 */ /* 0x000fe400078e00ff */
[----:B------:R-:W-:Y:S01]  /*1470*/  IMAD.WIDE R40, R19, 0x4, R40 ;  /* 0x0000000413287825 */ /* 0x000fe200078e0228 */
[----:B------:R1:W2:Y:S03]  /*1480*/  @P2 LDG.E.EL R64, desc[UR4][R26.64] ;  /* 0x000000041a402981 */ /* 0x0002a6000c2e1900 */
[----:B------:R-:W-:Y:S01]  /*1490*/  IMAD.MOV.U32 R54, RZ, RZ, RZ ;  /* 0x000000ffff367224 */ /* 0x000fe200078e00ff */
[----:B------:R3:W2:Y:S01]  /*14a0*/  @P2 LDG.E.EL R10, desc[UR4][R40.64] ;  /* 0x00000004280a2981 */ /* 0x0006a2000c2e1900 */
[----:B------:R-:W-:Y:S01]  /*14b0*/  IMAD.X R46, R9, 0x1, R6, P6 ;  /* 0x00000001092e7824 */ /* 0x000fe200030e0606 */
[----:B0-----:R-:W-:Y:S01]  /*14c0*/  IADD3 R25, P6, R68, R29, RZ ;  /* 0x0000001d44197210 */ /* 0x001fe20007fde0ff */
[----:B------:R-:W-:-:S04]  /*14d0*/  IMAD.WIDE R30, R19, 0x4, R30 ;  /* 0x00000004131e7825 */ /* 0x000fc800078e021e */
[C---:B-1----:R-:W-:Y:S01]  /*14e0*/  IMAD.SHL.U32 R26, R29.reuse, 0x4, RZ ;  /* 0x000000041d1a7824 */ /* 0x042fe200078e00ff */
[----:B------:R0:W2:Y:S01]  /*14f0*/  @P2 LDG.E.EL R54, desc[UR4][R30.64] ;  /* 0x000000041e362981 */ /* 0x0000a2000c2e1900 */
[----:B------:R-:W-:Y:S01]  /*1500*/  IMAD.MOV.U32 R19, RZ, RZ, RZ ;  /* 0x000000ffff137224 */ /* 0x000fe200078e00ff */
[--C-:B------:R-:W-:Y:S01]  /*1510*/  SHF.L.U64.HI R27, R29, 0x2, R46.reuse ;  /* 0x000000021d1b7819 */ /* 0x100fe2000001022e */
[----:B---3--:R-:W-:Y:S02]  /*1520*/  IMAD.X R40, R69, 0x1, R46, P6 ;  /* 0x0000000145287824 */ /* 0x008fe400030e062e */
[C---:B------:R-:W-:Y:S02]  /*1530*/  IMAD.SHL.U32 R29, R25.reuse, 0x4, RZ ;  /* 0x00000004191d7824 */ /* 0x040fe400078e00ff */
[----:B------:R1:W3:Y:S01]  /*1540*/  @P2 LDG.E.EL R19, desc[UR4][R76.64] ;  /* 0x000000044c132981 */ /* 0x0002e2000c2e1900 */
[----:B0-----:R-:W-:Y:S02]  /*1550*/  IADD3 R30, P6, R26, UR12, RZ ;  /* 0x0000000c1a1e7c10 */ /* 0x001fe4000ffde0ff */
[----:B------:R-:W-:-:S02]  /*1560*/  SHF.L.U64.HI R40, R25, 0x2, R40 ;  /* 0x0000000219287819 */ /* 0x000fc40000010228 */
[----:B------:R-:W-:Y:S02]  /*1570*/  IADD3.X R31, R27, UR13, RZ, P6, !PT ;  /* 0x0000000d1b1f7c10 */ /* 0x000fe4000b7fe4ff */
[----:B-1----:R-:W-:Y:S01]  /*1580*/  IADD3 R76, P6, R29, UR8, RZ ;  /* 0x000000081d4c7c10 */ /* 0x002fe2000ffde0ff */
[----:B------:R-:W-:-:S03]  /*1590*/  IMAD.MOV.U32 R33, RZ, RZ, RZ ;  /* 0x000000ffff217224 */ /* 0x000fc600078e00ff */
[----:B------:R-:W-:Y:S02]  /*15a0*/  IADD3.X R77, R40, UR9, RZ, P6, !PT ;  /* 0x00000009284d7c10 */ /* 0x000fe4000b7fe4ff */
[----:B------:R-:W-:Y:S01]  /*15b0*/  IADD3 R39, P6, R23, R20, RZ ;  /* 0x0000001417277210 */ /* 0x000fe20007fde0ff */
[----:B------:R0:W2:Y:S04]  /*15c0*/  @P5 LDG.E.EL R33, desc[UR4][R44.64] ;  /* 0x000000042c215981 */ /* 0x0000a8000c2e1900 */
[----:B------:R-:W-:Y:S02]  /*15d0*/  IMAD.X R46, R9, 0x1, R74, P6 ;  /* 0x00000001092e7824 */ /* 0x000fe400030e064a */
[----:B------:R-:W-:Y:S01]  /*15e0*/  IMAD.SHL.U32 R25, R39, 0x4, RZ ;  /* 0x0000000427197824 */ /* 0x000fe200078e00ff */
[----:B0-----:R-:W-:-:S02]  /*15f0*/  IADD3 R44, P6, R29, UR10, RZ ;  /* 0x0000000a1d2c7c10 */ /* 0x001fc4000ffde0ff */
[----:B------:R-:W-:Y:S02]  /*1600*/  SHF.L.U64.HI R29, R39, 0x2, R46 ;  /* 0x00000002271d7819 */ /* 0x000fe4000001022e */
[----:B------:R-:W-:Y:S02]  /*1610*/  IADD3.X R45, R40, UR11, RZ, P6, !PT ;  /* 0x0000000b282d7c10 */ /* 0x000fe4000b7fe4ff */
[----:B------:R-:W-:Y:S01]  /*1620*/  IADD3 R34, P6, R25, UR12, RZ ;  /* 0x0000000c19227c10 */ /* 0x000fe2000ffde0ff */
[----:B------:R-:W-:Y:S02]  /*1630*/  IMAD.MOV.U32 R37, RZ, RZ, RZ ;  /* 0x000000ffff257224 */ /* 0x000fe400078e00ff */
[----:B------:R-:W-:Y:S01]  /*1640*/  IMAD.MOV.U32 R24, RZ, RZ, RZ ;  /* 0x000000ffff187224 */ /* 0x000fe200078e00ff */
[----:B------:R-:W-:Y:S01]  /*1650*/  IADD3.X R35, R29, UR13, RZ, P6, !PT ;  /* 0x0000000d1d237c10 */ /* 0x000fe2000b7fe4ff */
[----:B------:R-:W-:Y:S01]  /*1660*/  IMAD.WIDE R30, R67, 0x4, R30 ;  /* 0x00000004431e7825 */ /* 0x000fe200078e021e */
[----:B------:R-:W-:-:S03]  /*1670*/  IADD3 R39, P6, R68, R39, RZ ;  /* 0x0000002744277210 */ /* 0x000fc60007fde0ff */
[----:B------:R-:W-:Y:S01]  /*1680*/  IMAD.WIDE R48, R67, 0x4, R48 ;  /* 0x0000000443307825 */ /* 0x000fe200078e0230 */
[----:B------:R0:W2:Y:S03]  /*1690*/  @!P0 LDG.E.EL R37, desc[UR4][R30.64] ;  /* 0x000000041e258981 */ /* 0x0000a6000c2e1900 */
[----:B------:R-:W-:Y:S01]  /*16a0*/  IMAD.MOV.U32 R41, RZ, RZ, RZ ;  /* 0x000000ffff297224 */ /* 0x000fe200078e00ff */
[----:B------:R1:W2:Y:S01]  /*16b0*/  @!P0 LDG.E.EL R24, desc[UR4][R48.64] ;  /* 0x0000000430188981 */ /* 0x0002a2000c2e1900 */
[----:B------:R-:W-:Y:S02]  /*16c0*/  IMAD.X R46, R69, 0x1, R46, P6 ;  /* 0x00000001452e7824 */ /* 0x000fe400030e062e */
[----:B------:R-:W-:Y:S02]  /*16d0*/  IMAD.WIDE R34, R67, 0x4, R34 ;  /* 0x0000000443227825 */ /* 0x000fe400078e0222 */
[----:B------:R4:W2:Y:S02]  /*16e0*/  @P5 LDG.E.EL R41, desc[UR4][R76.64] ;  /* 0x000000044c295981 */ /* 0x0008a4000c2e1900 */
[C---:B0-----:R-:W-:Y:S01]  /*16f0*/  IMAD.SHL.U32 R30, R39.reuse, 0x4, RZ ;  /* 0x00000004271e7824 */ /* 0x041fe200078e00ff */
[----:B-1----:R-:W-:Y:S01]  /*1700*/  CS2R R48, SRZ ;  /* 0x0000000000307805 */ /* 0x002fe2000001ff00 */
[----:B------:R-:W-:Y:S01]  /*1710*/  IMAD.MOV.U32 R31, RZ, RZ, RZ ;  /* 0x000000ffff1f7224 */ /* 0x000fe200078e00ff */
[----:B------:R-:W-:-:S02]  /*1720*/  SHF.L.U64.HI R46, R39, 0x2, R46 ;  /* 0x00000002272e7819 */ /* 0x000fc4000001022e */
[----:B----4-:R-:W-:Y:S02]  /*1730*/  IADD3 R76, P6, R30, UR8, RZ ;  /* 0x000000081e4c7c10 */ /* 0x010fe4000ffde0ff */
[----:B------:R0:W4:Y:S02]  /*1740*/  @P3 LDG.E.EL R48, desc[UR4][R44.64] ;  /* 0x000000042c303981 */ /* 0x000124000c2e1900 */
[----:B------:R-:W-:Y:S02]  /*1750*/  IADD3.X R77, R46, UR9, RZ, P6, !PT ;  /* 0x000000092e4d7c10 */ /* 0x000fe4000b7fe4ff */
[----:B------:R1:W2:Y:S01]  /*1760*/  @!P0 LDG.E.EL R31, desc[UR4][R34.64] ;  /* 0x00000004221f8981 */ /* 0x0002a2000c2e1900 */
[----:B0-----:R-:W-:Y:S02]  /*1770*/  CS2R R44, SRZ ;  /* 0x00000000002c7805 */ /* 0x001fe4000001ff00 */
[----:B-1----:R-:W-:-:S04]  /*1780*/  IADD3 R34, P6, R22, UR6, RZ ;  /* 0x0000000616227c10 */ /* 0x002fc8000ffde0ff */
[----:B------:R0:W2:Y:S01]  /*1790*/  @P5 LDG.E.EL R44, desc[UR4][R76.64] ;  /* 0x000000044c2c5981 */ /* 0x0000a2000c2e1900 */
[----:B------:R-:W-:Y:S02]  /*17a0*/  IADD3.X R35, R15, UR7, RZ, P6, !PT ;  /* 0x000000070f237c10 */ /* 0x000fe4000b7fe4ff */
[----:B0-----:R-:W-:-:S04]  /*17b0*/  IADD3 R76, P6, R30, UR10, RZ ;  /* 0x0000000a1e4c7c10 */ /* 0x001fc8000ffde0ff */
[----:B------:R-:W-:Y:S02]  /*17c0*/  IADD3.X R77, R46, UR11, RZ, P6, !PT ;  /* 0x0000000b2e4d7c10 */ /* 0x000fe4000b7fe4ff */
[----:B------:R-:W-:Y:S01]  /*17d0*/  IADD3 R39, P6, R23, R16, RZ ;  /* 0x0000001017277210 */ /* 0x000fe20007fde0ff */
[----:B------:R-:W-:Y:S02]  /*17e0*/  IMAD.WIDE R34, R12, 0x4, R34 ;  /* 0x000000040c227825 */ /* 0x000fe400078e0222 */
[----:B------:R-:W2:Y:S02]  /*17f0*/  @P3 LDG.E.EL R45, desc[UR4][R76.64] ;  /* 0x000000044c2d3981 */ /* 0x000ea4000c2e1900 */
[----:B------:R-:W-:Y:S01]  /*1800*/  IMAD.X R40, R9, 0x1, R18, P6 ;  /* 0x0000000109287824 */ /* 0x000fe200030e0612 */
[----:B------:R-:W-:-:S05]  /*1810*/  IADD3 R9, P6, R68, R39, RZ ;  /* 0x0000002744097210 */ /* 0x000fca0007fde0ff */
[----:B------:R-:W-:Y:S02]  /*1820*/  IMAD.X R22, R69, 0x1, R40, P6 ;  /* 0x0000000145167824 */ /* 0x000fe400030e0628 */
[----:B------:R-:W-:-:S03]  /*1830*/  IMAD.SHL.U32 R46, R9, 0x4, RZ ;  /* 0x00000004092e7824 */ /* 0x000fc600078e00ff */
[----:B------:R-:W-:Y:S02]  /*1840*/  SHF.L.U64.HI R9, R9, 0x2, R22 ;  /* 0x0000000209097819 */ /* 0x000fe40000010216 */
[----:B------:R-:W-:Y:S01]  /*1850*/  IADD3 R22, P6, R46, UR8, RZ ;  /* 0x000000082e167c10 */ /* 0x000fe2000ffde0ff */
[----:B------:R-:W-:Y:S02]  /*1860*/  IMAD.SHL.U32 R15, R8, 0x8, RZ ;  /* 0x00000008080f7824 */ /* 0x000fe400078e00ff */
[----:B------:R-:W-:Y:S01]  /*1870*/  IMAD.MOV.U32 R30, RZ, RZ, RZ ;  /* 0x000000ffff1e7224 */ /* 0x000fe200078e00ff */
[----:B------:R-:W-:Y:S01]  /*1880*/  IADD3.X R23, R9, UR9, RZ, P6, !PT ;  /* 0x0000000909177c10 */ /* 0x000fe2000b7fe4ff */
[----:B------:R-:W-:-:S04]  /*1890*/  IMAD.WIDE R34, R15, 0x4, R34 ;  /* 0x000000040f227825 */ /* 0x000fc800078e0222 */
[----:B------:R0:W2:Y:S04]  /*18a0*/  @P5 LDG.E.EL R30, desc[UR4][R22.64] ;  /* 0x00000004161e5981 */ /* 0x0000a8000c2e1900 */
[----:B------:R1:W2:Y:S01]  /*18b0*/  @P2 LDG.E.EL R49, desc[UR4][R34.64] ;  /* 0x0000000422312981 */ /* 0x0002a2000c2e1900 */
[----:B0-----:R-:W-:Y:S01]  /*18c0*/  IADD3 R22, P6, R46, UR10, RZ ;  /* 0x0000000a2e167c10 */ /* 0x001fe2000ffde0ff */
[----:B-1----:R-:W-:-:S03]  /*18d0*/  IMAD.MOV.U32 R34, RZ, RZ, RZ ;  /* 0x000000ffff227224 */ /* 0x002fc600078e00ff */
[----:B------:R-:W-:-:S05]  /*18e0*/  IADD3.X R23, R9, UR11, RZ, P6, !PT ;  /* 0x0000000b09177c10 */ /* 0x000fca000b7fe4ff */
[----:B------:R0:W2:Y:S01]  /*18f0*/  @P3 LDG.E.EL R34, desc[UR4][R22.64] ;  /* 0x0000000416223981 */ /* 0x0000a2000c2e1900 */
[C---:B------:R-:W-:Y:S01]  /*1900*/  IMAD.SHL.U32 R35, R39.reuse, 0x4, RZ ;  /* 0x0000000427237824 */ /* 0x040fe200078e00ff */
[----:B0-----:R-:W0:Y:S01]  /*1910*/  LDC.64 R22, c[0x0][0x270] ;  /* 0x00009c00ff167b82 */ /* 0x001e220000000a00 */
[----:B------:R-:W-:-:S03]  /*1920*/  SHF.L.U64.HI R39, R39, 0x2, R40 ;  /* 0x0000000227277819 */ /* 0x000fc60000010228 */
[----:B------:R-:W-:-:S04]  /*1930*/  IADD3 R76, P6, R35, UR12, RZ ;  /* 0x0000000c234c7c10 */ /* 0x000fc8000ffde0ff */
[----:B------:R-:W-:Y:S01]  /*1940*/  IADD3.X R77, R39, UR13, RZ, P6, !PT ;  /* 0x0000000d274d7c10 */ /* 0x000fe2000b7fe4ff */
[----:B------:R-:W-:Y:S02]  /*1950*/  IMAD.MOV.U32 R9, RZ, RZ, RZ ;  /* 0x000000ffff097224 */ /* 0x000fe400078e00ff */
[----:B------:R-:W-:-:S05]  /*1960*/  IMAD.WIDE R76, R67, 0x4, R76 ;  /* 0x00000004434c7825 */ /* 0x000fca00078e024c */
[----:B------:R0:W2:Y:S02]  /*1970*/  @!P0 LDG.E.EL R9, desc[UR4][R76.64] ;  /* 0x000000044c098981 */ /* 0x0000a4000c2e1900 */
[----:B0-----:R-:W-:Y:S01]  /*1980*/  IMAD.WIDE R76, R75, 0x8, R22 ;  /* 0x000000084b4c7825 */ /* 0x001fe200078e0216 */
[----:B------:R-:W-:-:S06]  /*1990*/  CS2R R22, SRZ ;  /* 0x0000000000167805 */ /* 0x000fcc000001ff00 */
[----:B------:R-:W2:Y:S01]  /*19a0*/  @!P0 LDG.E.EL.64 R22, desc[UR4][R76.64] ;  /* 0x000000044c168981 */ /* 0x000ea2000c2e1b00 */
[----:B------:R-:W-:-:S04]  /*19b0*/  IADD3 R26, P6, R26, UR6, RZ ;  /* 0x000000061a1a7c10 */ /* 0x000fc8000ffde0ff */
[----:B------:R-:W-:-:S03]  /*19c0*/  IADD3.X R27, R27, UR7, RZ, P6, !PT ;  /* 0x000000071b1b7c10 */ /* 0x000fc6000b7fe4ff */
[----:B------:R-:W-:-:S04]  /*19d0*/  IMAD.WIDE R26, R12, 0x4, R26 ;  /* 0x000000040c1a7825 */ /* 0x000fc800078e021a */
[----:B------:R-:W-:Y:S02]  /*19e0*/  IMAD.MOV.U32 R46, RZ, RZ, RZ ;  /* 0x000000ffff2e7224 */ /* 0x000fe400078e00ff */
[----:B------:R-:W-:-:S05]  /*19f0*/  IMAD.WIDE R26, R15, 0x4, R26 ;  /* 0x000000040f1a7825 */ /* 0x000fca00078e021a */
[----:B------:R0:W3:Y:S02]  /*1a00*/  @P2 LDG.E.EL R46, desc[UR4][R26.64] ;  /* 0x000000041a2e2981 */ /* 0x0000e4000c2e1900 */
[----:B0-----:R-:W-:-:S04]  /*1a10*/  IADD3 R26, P6, R25, UR6, RZ ;  /* 0x00000006191a7c10 */ /* 0x001fc8000ffde0ff */
[----:B------:R-:W-:Y:S02]  /*1a20*/  IADD3.X R27, R29, UR7, RZ, P6, !PT ;  /* 0x000000071d1b7c10 */ /* 0x000fe4000b7fe4ff */
[----:B------:R-:W-:Y:S01]  /*1a30*/  IADD3 R76, P6, R35, UR6, RZ ;  /* 0x00000006234c7c10 */ /* 0x000fe2000ffde0ff */
[----:B------:R-:W-:-:S03]  /*1a40*/  IMAD.WIDE R26, R12, 0x4, R26 ;  /* 0x000000040c1a7825 */ /* 0x000fc600078e021a */
[----:B------:R-:W-:Y:S01]  /*1a50*/  IADD3.X R77, R39, UR7, RZ, P6, !PT ;  /* 0x00000007274d7c10 */ /* 0x000fe2000b7fe4ff */
[----:B------:R-:W-:Y:S02]  /*1a60*/  IMAD.MOV.U32 R40, RZ, RZ, RZ ;  /* 0x000000ffff287224 */ /* 0x000fe400078e00ff */
[----:B------:R-:W-:-:S04]  /*1a70*/  IMAD.WIDE R76, R12, 0x4, R76 ;  /* 0x000000040c4c7825 */ /* 0x000fc800078e024c */
[----:B------:R-:W-:-:S05]  /*1a80*/  IMAD.WIDE R26, R15, 0x4, R26 ;  /* 0x000000040f1a7825 */ /* 0x000fca00078e021a */
[----:B------:R0:W3:Y:S02]  /*1a90*/  @P2 LDG.E.EL R40, desc[UR4][R26.64] ;  /* 0x000000041a282981 */ /* 0x0000e4000c2e1900 */
[----:B0-----:R-:W-:-:S04]  /*1aa0*/  IMAD.WIDE R26, R15, 0x4, R76 ;  /* 0x000000040f1a7825 */ /* 0x001fc800078e024c */
[----:B------:R-:W-:-:S06]  /*1ab0*/  IMAD.MOV.U32 R29, RZ, RZ, RZ ;  /* 0x000000ffff1d7224 */ /* 0x000fcc00078e00ff */
[----:B------:R0:W3:Y:S01]  /*1ac0*/  @P2 LDG.E.EL R29, desc[UR4][R26.64] ;  /* 0x000000041a1d2981 */ /* 0x0000e2000c2e1900 */
[----:B------:R-:W-:Y:S01]  /*1ad0*/  IMAD.MOV.U32 R35, RZ, RZ, RZ ;  /* 0x000000ffff237224 */ /* 0x000fe200078e00ff */
[----:B------:R-:W-:Y:S02]  /*1ae0*/  LEA.HI R32, R32, R3, RZ, 0x2 ;  /* 0x0000000320207211 */ /* 0x000fe400078f10ff */
[----:B------:R-:W-:Y:S02]  /*1af0*/  LEA.HI R11, R11, R11, RZ, 0x2 ;  /* 0x0000000b0b0b7211 */ /* 0x000fe400078f10ff */
[----:B------:R-:W-:Y:S02]  /*1b00*/  SHF.R.S32.HI R32, RZ, 0x2, R32 ;  /* 0x00000002ff207819 */ /* 0x000fe40000011420 */
[----:B------:R-:W-:Y:S02]  /*1b10*/  LOP3.LUT R11, R11, 0xfffffffc, RZ, 0xc0, !PT ;  /* 0xfffffffc0b0b7812 */ /* 0x000fe400078ec0ff */
[----:B------:R-:W-:-:S02]  /*1b20*/  I2FP.F32.S32 R0, R0 ;  /* 0x0000000000007245 */ /* 0x000fc40000201400 */
[----:B--2---:R-:W-:-:S04]  /*1b30*/  SHF.R.U32.HI R75, RZ, 0x1e, R23 ;  /* 0x0000001eff4b7819 */ /* 0x004fc80000011617 */
[----:B------:R-:W-:-:S04]  /*1b40*/  LOP3.LUT R75, R75, 0x2, RZ, 0xc0, !PT ;  /* 0x000000024b4b7812 */ /* 0x000fc800078ec0ff */
[----:B------:R-:W-:-:S05]  /*1b50*/  IADD3 R75, P6, R22, R75, RZ ;  /* 0x0000004b164b7210 */ /* 0x000fca0007fde0ff */
[----:B------:R-:W-:Y:S02]  /*1b60*/  IMAD.X R22, RZ, RZ, R23, P6 ;  /* 0x000000ffff167224 */ /* 0x000fe400030e0617 */
[----:B------:R-:W-:-:S03]  /*1b70*/  IMAD.SHL.U32 R77, R75, 0x2, RZ ;  /* 0x000000024b4d7824 */ /* 0x000fc600078e00ff */
[----:B------:R-:W-:Y:S02]  /*1b80*/  SHF.L.U64.HI R75, R75, 0x1, R22 ;  /* 0x000000014b4b7819 */ /* 0x000fe40000010216 */
[----:B------:R-:W-:-:S05]  /*1b90*/  IADD3 R25, P6, R77, R28, RZ ;  /* 0x0000001c4d197210 */ /* 0x000fca0007fde0ff */
[----:B------:R-:W-:Y:S01]  /*1ba0*/  IMAD.X R22, R75, 0x1, R38, P6 ;  /* 0x000000014b167824 */ /* 0x000fe200030e0626 */
[----:B------:R-:W-:-:S05]  /*1bb0*/  IADD3 R23, P6, R68, R25, RZ ;  /* 0x0000001944177210 */ /* 0x000fca0007fde0ff */
[----:B------:R-:W-:Y:S02]  /*1bc0*/  IMAD.X R28, R69, 0x1, R22, P6 ;  /* 0x00000001451c7824 */ /* 0x000fe400030e0616 */
[----:B0-----:R-:W-:-:S03]  /*1bd0*/  IMAD.SHL.U32 R26, R23, 0x4, RZ ;  /* 0x00000004171a7824 */ /* 0x001fc600078e00ff */
[----:B------:R-:W-:Y:S02]  /*1be0*/  SHF.L.U64.HI R28, R23, 0x2, R28 ;  /* 0x00000002171c7819 */ /* 0x000fe4000001021c */
[----:B------:R-:W-:-:S04]  /*1bf0*/  IADD3 R38, P6, R26, UR8, RZ ;  /* 0x000000081a267c10 */ /* 0x000fc8000ffde0ff */
[----:B------:R-:W-:Y:S02]  /*1c00*/  IADD3.X R39, R28, UR9, RZ, P6, !PT ;  /* 0x000000091c277c10 */ /* 0x000fe4000b7fe4ff */
[----:B------:R-:W-:-:S03]  /*1c10*/  IADD3 R26, P6, R26, UR10, RZ ;  /* 0x0000000a1a1a7c10 */ /* 0x000fc6000ffde0ff */
[----:B------:R0:W2:Y:S01]  /*1c20*/  @P5 LDG.E.EL R35, desc[UR4][R38.64] ;  /* 0x0000000426235981 */ /* 0x0000a2000c2e1900 */
[----:B------:R-:W-:Y:S01]  /*1c30*/  IADD3.X R27, R28, UR11, RZ, P6, !PT ;  /* 0x0000000b1c1b7c10 */ /* 0x000fe2000b7fe4ff */
[C---:B0-----:R-:W-:Y:S01]  /*1c40*/  IMAD.SHL.U32 R38, R25.reuse, 0x4, RZ ;  /* 0x0000000419267824 */ /* 0x041fe200078e00ff */
[----:B------:R-:W-:-:S04]  /*1c50*/  SHF.L.U64.HI R25, R25, 0x2, R22 ;  /* 0x0000000219197819 */ /* 0x000fc80000010216 */
[----:B------:R-:W-:-:S04]  /*1c60*/  IADD3 R22, P6, R38, UR6, RZ ;  /* 0x0000000626167c10 */ /* 0x000fc8000ffde0ff */
[----:B------:R-:W-:Y:S01]  /*1c70*/  IADD3.X R23, R25, UR7, RZ, P6, !PT ;  /* 0x0000000719177c10 */ /* 0x000fe2000b7fe4ff */
[----:B------:R-:W-:Y:S02]  /*1c80*/  IMAD.MOV.U32 R28, RZ, RZ, RZ ;  /* 0x000000ffff1c7224 */ /* 0x000fe400078e00ff */
[----:B------:R-:W-:Y:S01]  /*1c90*/  IMAD.WIDE R22, R12, 0x4, R22 ;  /* 0x000000040c167825 */ /* 0x000fe200078e0216 */
[----:B------:R-:W-:-:S03]  /*1ca0*/  IADD3 R38, P6, R38, UR12, RZ ;  /* 0x0000000c26267c10 */ /* 0x000fc6000ffde0ff */
[----:B------:R0:W2:Y:S01]  /*1cb0*/  @P3 LDG.E.EL R28, desc[UR4][R26.64] ;  /* 0x000000041a1c3981 */ /* 0x0000a2000c2e1900 */
[----:B------:R-:W-:Y:S02]  /*1cc0*/  IADD3.X R39, R25, UR13, RZ, P6, !PT ;  /* 0x0000000d19277c10 */ /* 0x000fe4000b7fe4ff */
[----:B------:R-:W-:Y:S01]  /*1cd0*/  IADD3 R25, P6, R77, R36, RZ ;  /* 0x000000244d197210 */ /* 0x000fe20007fde0ff */
[----:B0-----:R-:W-:Y:S01]  /*1ce0*/  IMAD.WIDE R26, R15, 0x4, R22 ;  /* 0x000000040f1a7825 */ /* 0x001fe200078e0216 */
[----:B------:R-:W-:-:S03]  /*1cf0*/  CS2R R22, SRZ ;  /* 0x0000000000167805 */ /* 0x000fc6000001ff00 */
[----:B------:R-:W-:-:S03]  /*1d00*/  IMAD.X R6, R75, 0x1, R6, P6 ;  /* 0x000000014b067824 */ /* 0x000fc600030e0606 */
[----:B------:R0:W2:Y:S01]  /*1d10*/  @P2 LDG.E.EL R22, desc[UR4][R26.64] ;  /* 0x000000041a162981 */ /* 0x0000a2000c2e1900 */
[----:B------:R-:W-:-:S05]  /*1d20*/  IMAD.WIDE R38, R67, 0x4, R38 ;  /* 0x0000000443267825 */ /* 0x000fca00078e0226 */
[----:B------:R1:W2:Y:S01]  /*1d30*/  @!P0 LDG.E.EL R23, desc[UR4][R38.64] ;  /* 0x0000000426178981 */ /* 0x0002a2000c2e1900 */
[----:B0-----:R-:W-:Y:S01]  /*1d40*/  IMAD.IADD R26, R32, 0x1, -R11 ;  /* 0x00000001201a7824 */ /* 0x001fe200078e0a0b */
[----:B------:R-:W-:-:S05]  /*1d50*/  IADD3 R11, P6, R68, R25, RZ ;  /* 0x00000019440b7210 */ /* 0x000fca0007fde0ff */
[----:B------:R-:W-:Y:S02]  /*1d60*/  IMAD.X R32, R69, 0x1, R6, P6 ;  /* 0x0000000145207824 */ /* 0x000fe400030e0606 */
[----:B------:R-:W-:-:S03]  /*1d70*/  IMAD.SHL.U32 R27, R11, 0x4, RZ ;  /* 0x000000040b1b7824 */ /* 0x000fc600078e00ff */
[----:B------:R-:W-:Y:S02]  /*1d80*/  SHF.L.U64.HI R11, R11, 0x2, R32 ;  /* 0x000000020b0b7819 */ /* 0x000fe40000010220 */
[----:B-1----:R-:W-:Y:S01]  /*1d90*/  IADD3 R38, P6, R27, UR8, RZ ;  /* 0x000000081b267c10 */ /* 0x002fe2000ffde0ff */
[----:B------:R-:W-:-:S03]  /*1da0*/  IMAD.MOV.U32 R32, RZ, RZ, RZ ;  /* 0x000000ffff207224 */ /* 0x000fc600078e00ff */
[----:B------:R-:W-:Y:S01]  /*1db0*/  IADD3.X R39, R11, UR9, RZ, P6, !PT ;  /* 0x000000090b277c10 */ /* 0x000fe2000b7fe4ff */
[----:B------:R-:W-:-:S04]  /*1dc0*/  IMAD.MOV.U32 R36, RZ, RZ, RZ ;  /* 0x000000ffff247224 */ /* 0x000fc800078e00ff */
[----:B------:R0:W2:Y:S02]  /*1dd0*/  @P5 LDG.E.EL R32, desc[UR4][R38.64] ;  /* 0x0000000426205981 */ /* 0x0000a4000c2e1900 */
[----:B0-----:R-:W-:-:S04]  /*1de0*/  IADD3 R38, P6, R27, UR10, RZ ;  /* 0x0000000a1b267c10 */ /* 0x001fc8000ffde0ff */
[----:B------:R-:W-:Y:S01]  /*1df0*/  IADD3.X R39, R11, UR11, RZ, P6, !PT ;  /* 0x0000000b0b277c10 */ /* 0x000fe2000b7fe4ff */
[C---:B------:R-:W-:Y:S01]  /*1e00*/  IMAD.SHL.U32 R11, R25.reuse, 0x4, RZ ;  /* 0x00000004190b7824 */ /* 0x040fe200078e00ff */
[----:B------:R-:W-:-:S03]  /*1e10*/  SHF.L.U64.HI R6, R25, 0x2, R6 ;  /* 0x0000000219067819 */ /* 0x000fc60000010206 */
[----:B------:R0:W2:Y:S02]  /*1e20*/  @P3 LDG.E.EL R36, desc[UR4][R38.64] ;  /* 0x0000000426243981 */ /* 0x0000a4000c2e1900 */
[----:B0-----:R-:W-:-:S04]  /*1e30*/  IADD3 R38, P6, R11, UR6, RZ ;  /* 0x000000060b267c10 */ /* 0x001fc8000ffde0ff */
[----:B------:R-:W-:-:S03]  /*1e40*/  IADD3.X R39, R6, UR7, RZ, P6, !PT ;  /* 0x0000000706277c10 */ /* 0x000fc6000b7fe4ff */
[----:B------:R-:W-:-:S04]  /*1e50*/  IMAD.WIDE R38, R12, 0x4, R38 ;  /* 0x000000040c267825 */ /* 0x000fc800078e0226 */
[----:B------:R-:W-:Y:S02]  /*1e60*/  IMAD.MOV.U32 R27, RZ, RZ, RZ ;  /* 0x000000ffff1b7224 */ /* 0x000fe400078e00ff */
[----:B------:R-:W-:-:S05]  /*1e70*/  IMAD.WIDE R38, R15, 0x4, R38 ;  /* 0x000000040f267825 */ /* 0x000fca00078e0226 */
[----:B------:R0:W2:Y:S02]  /*1e80*/  @P2 LDG.E.EL R27, desc[UR4][R38.64] ;  /* 0x00000004261b2981 */ /* 0x0000a4000c2e1900 */
[----:B0-----:R-:W-:-:S04]  /*1e90*/  IADD3 R38, P6, R11, UR12, RZ ;  /* 0x0000000c0b267c10 */ /* 0x001fc8000ffde0ff */
[----:B------:R-:W-:Y:S02]  /*1ea0*/  IADD3.X R39, R6, UR13, RZ, P6, !PT ;  /* 0x0000000d06277c10 */ /* 0x000fe4000b7fe4ff */
[----:B------:R-:W-:Y:S01]  /*1eb0*/  IADD3 R11, P6, R77, R20, RZ ;  /* 0x000000144d0b7210 */ /* 0x000fe20007fde0ff */
[----:B------:R-:W-:-:S04]  /*1ec0*/  IMAD.MOV.U32 R6, RZ, RZ, RZ ;  /* 0x000000ffff067224 */ /* 0x000fc800078e00ff */
[----:B------:R-:W-:Y:S01]  /*1ed0*/  IMAD.X R74, R75, 0x1, R74, P6 ;  /* 0x000000014b4a7824 */ /* 0x000fe200030e064a */
[----:B------:R-:W-:Y:S01]  /*1ee0*/  IADD3 R25, P6, R68, R11, RZ ;  /* 0x0000000b44197210 */ /* 0x000fe20007fde0ff */
[----:B------:R-:W-:-:S04]  /*1ef0*/  IMAD.WIDE R38, R67, 0x4, R38 ;  /* 0x0000000443267825 */ /* 0x000fc800078e0226 */
[----:B------:R-:W-:Y:S01]  /*1f00*/  IMAD.X R20, R69, 0x1, R74, P6 ;  /* 0x0000000145147824 */ /* 0x000fe200030e064a */
[----:B------:R0:W2:Y:S01]  /*1f10*/  @!P0 LDG.E.EL R6, desc[UR4][R38.64] ;  /* 0x0000000426068981 */ /* 0x0000a2000c2e1900 */
[----:B------:R-:W-:-:S03]  /*1f20*/  IMAD.SHL.U32 R76, R25, 0x4, RZ ;  /* 0x00000004194c7824 */ /* 0x000fc600078e00ff */
[----:B------:R-:W-:Y:S01]  /*1f30*/  SHF.L.U64.HI R20, R25, 0x2, R20 ;  /* 0x0000000219147819 */ /* 0x000fe20000010214 */
[----:B------:R-:W-:Y:S01]  /*1f40*/  IMAD.MOV.U32 R25, RZ, RZ, RZ ;  /* 0x000000ffff197224 */ /* 0x000fe200078e00ff */
[----:B0-----:R-:W-:-:S04]  /*1f50*/  IADD3 R38, P6, R76, UR8, RZ ;  /* 0x000000084c267c10 */ /* 0x001fc8000ffde0ff */
[----:B------:R-:W-:-:S05]  /*1f60*/  IADD3.X R39, R20, UR9, RZ, P6, !PT ;  /* 0x0000000914277c10 */ /* 0x000fca000b7fe4ff */
[----:B------:R0:W2:Y:S02]  /*1f70*/  @P5 LDG.E.EL R25, desc[UR4][R38.64] ;  /* 0x0000000426195981 */ /* 0x0000a4000c2e1900 */
[----:B0-----:R-:W-:Y:S01]  /*1f80*/  IADD3 R38, P6, R76, UR10, RZ ;  /* 0x0000000a4c267c10 */ /* 0x001fe2000ffde0ff */
[----:B------:R-:W-:-:S03]  /*1f90*/  IMAD.SHL.U32 R76, R11, 0x4, RZ ;  /* 0x000000040b4c7824 */ /* 0x000fc600078e00ff */
[----:B------:R-:W-:Y:S01]  /*1fa0*/  IADD3.X R39, R20, UR11, RZ, P6, !PT ;  /* 0x0000000b14277c10 */ /* 0x000fe2000b7fe4ff */
[----:B------:R-:W-:Y:S01]  /*1fb0*/  IMAD.MOV.U32 R20, RZ, RZ, RZ ;  /* 0x000000ffff147224 */ /* 0x000fe200078e00ff */
[----:B------:R-:W-:-:S05]  /*1fc0*/  SHF.L.U64.HI R74, R11, 0x2, R74 ;  /* 0x000000020b4a7819 */ /* 0x000fca000001024a */
        /* <DEDUP_REMOVED lines=8> */
[----:B------:R-:W-:Y:S01]  /*2050*/  IADD3.X R39, R74, UR13, RZ, P6, !PT ;  /* 0x0000000d4a277c10 */ /* 0x000fe2000b7fe4ff */
[----:B------:R-:W-:Y:S01]  /*2060*/  IMAD.MOV.U32 R74, RZ, RZ, RZ ;  /* 0x000000ffff4a7224 */ /* 0x000fe200078e00ff */
[----:B------:R-:W-:Y:S01]  /*2070*/  IADD3 R16, P6, R77, R16, RZ ;  /* 0x000000104d107210 */ /* 0x000fe20007fde0ff */
[----:B------:R-:W-:-:S05]  /*2080*/  IMAD.WIDE R38, R67, 0x4, R38 ;  /* 0x0000000443267825 */ /* 0x000fca00078e0226 */
[----:B------:R0:W2:Y:S02]  /*2090*/  @!P0 LDG.E.EL R74, desc[UR4][R38.64] ;  /* 0x00000004264a8981 */ /* 0x0000a4000c2e1900 */
[----:B0-----:R-:W-:Y:S02]  /*20a0*/  IMAD.X R38, R75, 0x1, R18, P6 ;  /* 0x000000014b267824 */ /* 0x001fe400030e0612 */
[----:B------:R-:W-:-:S03]  /*20b0*/  IMAD.SHL.U32 R75, R16, 0x4, RZ ;  /* 0x00000004104b7824 */ /* 0x000fc600078e00ff */
[----:B------:R-:W-:Y:S02]  /*20c0*/  SHF.L.U64.HI R18, R16, 0x2, R38 ;  /* 0x0000000210127819 */ /* 0x000fe40000010226 */
[----:B------:R-:W-:-:S04]  /*20d0*/  IADD3 R76, P6, R75, UR6, RZ ;  /* 0x000000064b4c7c10 */ /* 0x000fc8000ffde0ff */
[----:B------:R-:W-:-:S03]  /*20e0*/  IADD3.X R77, R18, UR7, RZ, P6, !PT ;  /* 0x00000007124d7c10 */ /* 0x000fc6000b7fe4ff */
[----:B------:R-:W-:-:S04]  /*20f0*/  IMAD.WIDE R76, R12, 0x4, R76 ;  /* 0x000000040c4c7825 */ /* 0x000fc800078e024c */
[----:B------:R-:W-:-:S06]  /*2100*/  FMUL R12, R0, 0.3333333432674407959 ;  /* 0x3eaaaaab000c7820 */ /* 0x000fcc0000400000 */
[----:B------:R-:W0:Y:S01]  /*2110*/  FRND.FTZ.FLOOR R12, R12 ;  /* 0x0000000c000c7307 */ /* 0x000e220000215000 */
[----:B------:R-:W-:Y:S02]  /*2120*/  I2FP.F32.S32 R26, R26 ;  /* 0x0000001a001a7245 */ /* 0x000fe40000201400 */
[----:B------:R-:W-:Y:S02]  /*2130*/  P2R R2, PR, RZ, 0x10 ;  /* 0x00000010ff027803 */ /* 0x000fe40000000000 */
[----:B------:R-:W-:Y:S01]  /*2140*/  IADD3 R16, P4, R68, R16, RZ ;  /* 0x0000001044107210 */ /* 0x000fe20007f9e0ff */
[----:B------:R-:W-:Y:S01]  /*2150*/  FMUL R68, R26, 0.3333333432674407959 ;  /* 0x3eaaaaab1a447820 */ /* 0x000fe20000400000 */
[----:B0-----:R-:W-:-:S05]  /*2160*/  FFMA R0, R0, 0.3333333432674407959, -R12 ;  /* 0x3eaaaaab00007823 */ /* 0x001fca000000080c */
[----:B------:R-:W0:Y:S01]  /*2170*/  FRND.FTZ.FLOOR R68, R68 ;  /* 0x0000004400447307 */ /* 0x000e220000215000 */
[----:B------:R-:W-:-:S04]  /*2180*/  FSETP.GTU.AND P6, PT, R0, RZ, PT ;  /* 0x000000ff0000720b */ /* 0x000fc80003fcc000 */
[----:B------:R-:W-:-:S04]  /*2190*/  FSEL R0, R0, RZ, P6 ;  /* 0x000000ff00007208 */ /* 0x000fc80003000000 */
[----:B------:R-:W-:Y:S02]  /*21a0*/  FSETP.GEU.AND P6, PT, R0, 1, PT ;  /* 0x3f8000000000780b */ /* 0x000fe40003fce000 */
[----:B------:R-:W-:Y:S01]  /*21b0*/  P2R R39, PR, RZ, 0x10 ;  /* 0x00000010ff277803 */ /* 0x000fe20000000000 */
[----:B0-----:R-:W-:Y:S01]  /*21c0*/  FFMA R26, R26, 0.3333333432674407959, -R68 ;  /* 0x3eaaaaab1a1a7823 */ /* 0x001fe20000000844 */
[----:B------:R-:W-:-:S09]  /*21d0*/  FSETP.NAN.AND P4, PT, R0, R0, PT ;  /* 0x000000000000720b */ /* 0x000fd20003f88000 */
[----:B------:R-:W-:Y:S02]  /*21e0*/  @P6 FSEL R0, R0, 1, P4 ;  /* 0x3f80000000006808 */ /* 0x000fe40002000000 */
[----:B------:R-:W-:-:S04]  /*21f0*/  FSETP.GTU.AND P6, PT, R26, RZ, PT ;  /* 0x000000ff1a00720b */ /* 0x000fc80003fcc000 */
[----:B------:R-:W-:-:S04]  /*2200*/  FSEL R12, R26, RZ, P6 ;  /* 0x000000ff1a0c7208 */ /* 0x000fc80003000000 */
[C---:B------:R-:W-:Y:S02]  /*2210*/  FSETP.GEU.AND P6, PT, R12.reuse, 1, PT ;  /* 0x3f8000000c00780b */ /* 0x040fe40003fce000 */
[----:B------:R-:W-:Y:S02]  /*2220*/  FSETP.NAN.AND P4, PT, R12, R12, PT ;  /* 0x0000000c0c00720b */ /* 0x000fe40003f88000 */
[----:B------:R-:W-:-:S09]  /*2230*/  SEL R70, R70, RZ, P5 ;  /* 0x000000ff46467207 */ /* 0x000fd20002800000 */
[----:B------:R-:W-:Y:S02]  /*2240*/  @P6 FSEL R12, R12, 1, P4 ;  /* 0x3f8000000c0c6808 */ /* 0x000fe40002000000 */
[----:B------:R-:W-:Y:S02]  /*2250*/  ISETP.NE.AND P6, PT, R39, RZ, PT ;  /* 0x000000ff2700720c */ /* 0x000fe40003fc5270 */
[----:B------:R-:W-:-:S03]  /*2260*/  ISETP.NE.AND P4, PT, R2, RZ, PT ;  /* 0x000000ff0200720c */ /* 0x000fc60003f85270 */
[----:B------:R-:W-:Y:S01]  /*2270*/  IMAD.X R69, R69, 0x1, R38, P6 ;  /* 0x0000000145457824 */ /* 0x000fe200030e0626 */
[----:B------:R-:W-:Y:S02]  /*2280*/  IADD3 R38, P6, R75, UR12, RZ ;  /* 0x0000000c4b267c10 */ /* 0x000fe4000ffde0ff */
[----:B------:R-:W-:Y:S02]  /*2290*/  SEL R73, R73, RZ, P3 ;  /* 0x000000ff49497207 */ /* 0x000fe40001800000 */
[----:B------:R-:W-:Y:S02]  /*22a0*/  SEL R14, R14, RZ, P2 ;  /* 0x000000ff0e0e7207 */ /* 0x000fe40001000000 */
[----:B------:R-:W-:Y:S02]  /*22b0*/  IADD3.X R39, R18, UR13, RZ, P6, !PT ;  /* 0x0000000d12277c10 */ /* 0x000fe4000b7fe4ff */
[----:B------:R-:W-:Y:S01]  /*22c0*/  @P1 SEL R14, R70, R73, !P4 ;  /* 0x00000049460e1207 */ /* 0x000fe20006000000 */
[----:B------:R-:W-:Y:S01]  /*22d0*/  IMAD.SHL.U32 R70, R16, 0x4, RZ ;  /* 0x0000000410467824 */ /* 0x000fe200078e00ff */
[----:B------:R-:W-:Y:S01]  /*22e0*/  SEL R2, R7, RZ, P2 ;  /* 0x000000ff07027207 */ /* 0x000fe20001000000 */
[----:B------:R-:W-:-:S02]  /*22f0*/  IMAD.MOV.U32 R7, RZ, RZ, RZ ;  /* 0x000000ffff077224 */ /* 0x000fc400078e00ff */
[----:B------:R-:W-:Y:S01]  /*2300*/  IMAD.WIDE R38, R67, 0x4, R38 ;  /* 0x0000000443267825 */ /* 0x000fe200078e0226 */
[----:B------:R-:W-:Y:S02]  /*2310*/  SHF.L.U64.HI R18, R16, 0x2, R69 ;  /* 0x0000000210127819 */ /* 0x000fe40000010245 */
[----:B------:R-:W-:Y:S02]  /*2320*/  IADD3 R68, P6, R70, UR8, RZ ;  /* 0x0000000846447c10 */ /* 0x000fe4000ffde0ff */
[----:B------:R-:W-:Y:S01]  /*2330*/  SHF.R.S32.HI R26, RZ, 0x1f, R3 ;  /* 0x0000001fff1a7819 */ /* 0x000fe20000011403 */
[----:B------:R0:W2:Y:S01]  /*2340*/  @!P0 LDG.E.EL R7, desc[UR4][R38.64] ;  /* 0x0000000426078981 */ /* 0x0000a2000c2e1900 */
[----:B------:R-:W-:Y:S01]  /*2350*/  IMAD.MOV.U32 R16, RZ, RZ, RZ ;  /* 0x000000ffff107224 */ /* 0x000fe200078e00ff */
[----:B------:R-:W-:Y:S02]  /*2360*/  IADD3.X R69, R18, UR9, RZ, P6, !PT ;  /* 0x0000000912457c10 */ /* 0x000fe4000b7fe4ff */
[----:B------:R-:W-:-:S03]  /*2370*/  LEA.HI R67, R26, R3, RZ, 0x4 ;  /* 0x000000031a437211 */ /* 0x000fc600078f20ff */
[----:B------:R1:W2:Y:S01]  /*2380*/  @P5 LDG.E.EL R16, desc[UR4][R68.64] ;  /* 0x0000000444105981 */ /* 0x0002a2000c2e1900 */
[----:B0-----:R-:W-:-:S04]  /*2390*/  LEA.HI R38, R26, R3, RZ, 0x6 ;  /* 0x000000031a267211 */ /* 0x001fc800078f30ff */
[----:B------:R-:W-:Y:S02]  /*23a0*/  LOP3.LUT R26, R38, 0xffffffc0, RZ, 0xc0, !PT ;  /* 0xffffffc0261a7812 */ /* 0x000fe400078ec0ff */
[----:B------:R-:W0:Y:S01]  /*23b0*/  LDC.64 R38, c[0x0][0x288] ;  /* 0x0000a200ff267b82 */ /* 0x000e220000000a00 */
[----:B------:R-:W-:Y:S02]  /*23c0*/  SEL R72, R72, RZ, P5 ;  /* 0x000000ff48487207 */ /* 0x000fe40002800000 */
[----:B------:R-:W-:Y:S02]  /*23d0*/  SEL R71, R71, RZ, P3 ;  /* 0x000000ff47477207 */ /* 0x000fe40001800000 */
[----:B------:R-:W-:-:S03]  /*23e0*/  IADD3 R70, P6, R70, UR10, RZ ;  /* 0x0000000a46467c10 */ /* 0x000fc6000ffde0ff */
[----:B-1----:R-:W1:Y:S01]  /*23f0*/  LDC.64 R68, c[0x0][0x280] ;  /* 0x0000a000ff447b82 */ /* 0x002e620000000a00 */
[----:B------:R-:W-:Y:S02]  /*2400*/  @P1 SEL R2, R72, R71, !P4 ;  /* 0x0000004748021207 */ /* 0x000fe40006000000 */
[----:B------:R-:W-:Y:S01]  /*2410*/  IADD3.X R71, R18, UR11, RZ, P6, !PT ;  /* 0x0000000b12477c10 */ /* 0x000fe2000b7fe4ff */
[----:B------:R-:W-:Y:S01]  /*2420*/  IMAD.MOV.U32 R18, RZ, RZ, RZ ;  /* 0x000000ffff127224 */ /* 0x000fe200078e00ff */
[----:B------:R-:W-:-:S03]  /*2430*/  LOP3.LUT R75, R67, 0xfffffff0, RZ, 0xc0, !PT ;  /* 0xfffffff0434b7812 */ /* 0x000fc600078ec0ff */
[----:B------:R-:W3:Y:S02]  /*2440*/  LDC.64 R72, c[0x0][0x278] ;  /* 0x00009e00ff487b82 */ /* 0x000ee40000000a00 */
[----:B------:R4:W2:Y:S02]  /*2450*/  @P3 LDG.E.EL R18, desc[UR4][R70.64] ;  /* 0x0000000446123981 */ /* 0x0008a4000c2e1900 */
[----:B----4-:R-:W-:-:S04]  /*2460*/  IMAD.IADD R71, R3, 0x1, -R75 ;  /* 0x0000000103477824 */ /* 0x010fc800078e0a4b */
[----:B------:R-:W-:-:S04]  /*2470*/  IMAD R71, R8, 0x10, R71 ;  /* 0x0000001008477824 */ /* 0x000fc800078e0247 */
[----:B-1----:R-:W-:-:S04]  /*2480*/  IMAD.WIDE R68, R71, 0x4, R68 ;  /* 0x0000000447447825 */ /* 0x002fc800078e0244 */
[----:B0-----:R-:W-:Y:S02]  /*2490*/  IMAD.WIDE R38, R71, 0x4, R38 ;  /* 0x0000000447267825 */ /* 0x001fe400078e0226 */
[----:B------:R-:W0:Y:S02]  /*24a0*/  LDC.64 R70, c[0x0][0x290] ;  /* 0x0000a400ff467b82 */ /* 0x000e240000000a00 */
[----:B------:R-:W-:Y:S02]  /*24b0*/  IMAD.IADD R67, R3, 0x1, -R26 ;  /* 0x0000000103437824 */ /* 0x000fe400078e0a1a */
[----:B------:R-:W-:-:S04]  /*24c0*/  IMAD.WIDE R76, R15, 0x4, R76 ;  /* 0x000000040f4c7825 */ /* 0x000fc800078e024c */
[----:B------:R-:W-:Y:S02]  /*24d0*/  IMAD.MOV.U32 R15, RZ, RZ, RZ ;  /* 0x000000ffff0f7224 */ /* 0x000fe400078e00ff */
[----:B------:R-:W-:Y:S02]  /*24e0*/  IMAD R67, R8, 0x20, R67 ;  /* 0x0000002008437824 */ /* 0x000fe400078e0243 */
[----:B------:R-:W-:Y:S02]  /*24f0*/  IMAD.MOV.U32 R26, RZ, RZ, RZ ;  /* 0x000000ffff1a7224 */ /* 0x000fe400078e00ff */
[----:B---3--:R-:W-:Y:S01]  /*2500*/  IMAD.WIDE R72, R67, 0x4, R72 ;  /* 0x0000000443487825 */ /* 0x008fe200078e0248 */
[----:B------:R-:W3:Y:S03]  /*2510*/  @P2 LDG.E.EL R15, desc[UR4][R76.64] ;  /* 0x000000044c0f2981 */ /* 0x000ee6000c2e1900 */
[----:B------:R-:W-:Y:S01]  /*2520*/  IMAD.MOV.U32 R8, RZ, RZ, RZ ;  /* 0x000000ffff087224 */ /* 0x000fe200078e00ff */
[----:B------:R-:W4:Y:S01]  /*2530*/  @P5 LDG.E.EL R26, desc[UR4][R68.64] ;  /* 0x00000004441a5981 */ /* 0x000f22000c2e1900 */
[----:B------:R-:W-:-:S04]  /*2540*/  IMAD.MOV.U32 R67, RZ, RZ, RZ ;  /* 0x000000ffff437224 */ /* 0x000fc800078e00ff */
[----:B------:R-:W4:Y:S04]  /*2550*/  @P2 LDG.E R8, desc[UR4][R72.64] ;  /* 0x0000000448082981 */ /* 0x000f28000c1e1900 */
[----:B------:R1:W4:Y:S01]  /*2560*/  @P3 LDG.E.EL R67, desc[UR4][R38.64] ;  /* 0x0000000426433981 */ /* 0x000322000c2e1900 */
[----:B0-----:R-:W-:-:S04]  /*2570*/  IMAD.WIDE R70, R3, 0x4, R70 ;  /* 0x0000000403467825 */ /* 0x001fc800078e0246 */
[----:B-1----:R-:W-:-:S06]  /*2580*/  IMAD.MOV.U32 R39, RZ, RZ, RZ ;  /* 0x000000ffff277224 */ /* 0x002fcc00078e00ff */
[----:B------:R0:W4:Y:S01]  /*2590*/  @!P0 LDG.E R39, desc[UR4][R70.64] ;  /* 0x0000000446278981 */ /* 0x000122000c1e1900 */
[----:B------:R-:W-:Y:S02]  /*25a0*/  IMAD.MOV.U32 R75, RZ, RZ, 0x3fa00000 ;  /* 0x3fa00000ff4b7424 */ /* 0x000fe400078e00ff */
[----:B------:R-:W-:-:S04]  /*25b0*/  FADD R76, -R0, 1 ;  /* 0x3f800000004c7421 */ /* 0x000fc80000000100 */
[-C--:B------:R-:W-:Y:S01]  /*25c0*/  FFMA R77, R76, R75.reuse, -2.25 ;  /* 0xc01000004c4d7423 */ /* 0x080fe2000000004b */
[----:B------:R-:W-:-:S03]  /*25d0*/  FFMA R75, R0, R75, -2.25 ;  /* 0xc0100000004b7423 */ /* 0x000fc6000000004b */
[----:B------:R-:W-:Y:S01]  /*25e0*/  FMUL R77, R76, R77 ;  /* 0x0000004d4c4d7220 */ /* 0x000fe20000400000 */
[----:B------:R-:W-:Y:S01]  /*25f0*/  FMUL R75, R0, R75 ;  /* 0x0000004b004b7220 */ /* 0x000fe20000400000 */
[----:B------:R-:W-:Y:S02]  /*2600*/  IMAD.MOV.U32 R73, RZ, RZ, 0x3f400000 ;  /* 0x3f400000ff497424 */ /* 0x000fe400078e00ff */
[----:B------:R-:W-:Y:S01]  /*2610*/  FFMA R72, R76, R77, 1 ;  /* 0x3f8000004c487423 */ /* 0x000fe2000000004d */
[C---:B------:R-:W-:Y:S01]  /*2620*/  FADD R76, -R0.reuse, 2 ;  /* 0x40000000004c7421 */ /* 0x040fe20000000100 */
[C---:B------:R-:W-:Y:S01]  /*2630*/  FFMA R68, R0.reuse, R75, 1 ;  /* 0x3f80000000447423 */ /* 0x040fe2000000004b */
[----:B------:R-:W-:Y:S02]  /*2640*/  FADD R0, R0, 1 ;  /* 0x3f80000000007421 */ /* 0x000fe40000000000 */
[-C--:B------:R-:W-:Y:S02]  /*2650*/  FFMA R77, R76, -R73.reuse, 3.75 ;  /* 0x407000004c4d7423 */ /* 0x080fe40000000849 */
[----:B------:R-:W-:Y:S01]  /*2660*/  FFMA R73, R0, -R73, 3.75 ;  /* 0x4070000000497423 */ /* 0x000fe20000000849 */
[----:B------:R-:W-:-:S03]  /*2670*/  SEL R57, R57, RZ, P5 ;  /* 0x000000ff39397207 */ /* 0x000fc60002800000 */
[----:B------:R-:W-:Y:S01]  /*2680*/  FFMA R73, R0, R73, -6 ;  /* 0xc0c0000000497423 */ /* 0x000fe20000000049 */
[----:B------:R-:W-:Y:S01]  /*2690*/  SEL R58, R58, RZ, P3 ;  /* 0x000000ff3a3a7207 */ /* 0x000fe20001800000 */
[----:B------:R-:W-:Y:S01]  /*26a0*/  FADD R21, R14, R21 ;  /* 0x000000150e157221 */ /* 0x000fe20000000000 */
[----:B------:R-:W-:Y:S01]  /*26b0*/  SEL R65, R65, RZ, P5 ;  /* 0x000000ff41417207 */ /* 0x000fe20002800000 */
[----:B------:R-:W-:Y:S01]  /*26c0*/  FFMA R0, R0, R73, 3 ;  /* 0x4040000000007423 */ /* 0x000fe20000000049 */
[----:B0-----:R-:W-:Y:S02]  /*26d0*/  SEL R70, R17, RZ, P3 ;  /* 0x000000ff11467207 */ /* 0x001fe40001800000 */
[----:B------:R-:W-:Y:S02]  /*26e0*/  SEL R14, R4, RZ, P3 ;  /* 0x000000ff040e7207 */ /* 0x000fe40001800000 */
[----:B------:R-:W-:Y:S02]  /*26f0*/  SEL R4, R13, RZ, P2 ;  /* 0x000000ff0d047207 */ /* 0x000fe40001000000 */
[----:B------:R-:W-:Y:S01]  /*2700*/  SEL R10, R10, RZ, P2 ;  /* 0x000000ff0a0a7207 */ /* 0x000fe20001000000 */
[----:B-----5:R-:W-:Y:S01]  /*2710*/  FADD R59, R2, R59 ;  /* 0x0000003b023b7221 */ /* 0x020fe20000000000 */
[----:B------:R-:W-:Y:S01]  /*2720*/  SEL R13, R64, RZ, P2 ;  /* 0x000000ff400d7207 */ /* 0x000fe20001000000 */
[----:B------:R-:W-:Y:S01]  /*2730*/  FMUL R21, R0, R21 ;  /* 0x0000001500157220 */ /* 0x000fe20000400000 */
[----:B------:R-:W-:-:S02]  /*2740*/  @P1 SEL R10, R57, R58, !P4 ;  /* 0x0000003a390a1207 */ /* 0x000fc40006000000 */
[----:B------:R-:W-:Y:S02]  /*2750*/  SEL R61, R61, RZ, P5 ;  /* 0x000000ff3d3d7207 */ /* 0x000fe40002800000 */
[----:B------:R-:W-:Y:S01]  /*2760*/  @P1 SEL R13, R65, R70, !P4 ;  /* 0x00000046410d1207 */ /* 0x000fe20006000000 */
[----:B------:R-:W-:Y:S01]  /*2770*/  FFMA R59, R68, R59, R21 ;  /* 0x0000003b443b7223 */ /* 0x000fe20000000015 */
[----:B------:R-:W-:Y:S01]  /*2780*/  SEL R56, R56, RZ, P5 ;  /* 0x000000ff38387207 */ /* 0x000fe20002800000 */
[----:B------:R-:W-:Y:S01]  /*2790*/  FADD R55, R10, R55 ;  /* 0x000000370a377221 */ /* 0x000fe20000000000 */
[----:B------:R-:W-:Y:S01]  /*27a0*/  SEL R57, R5, RZ, P3 ;  /* 0x000000ff05397207 */ /* 0x000fe20001800000 */
[----:B------:R-:W-:Y:S01]  /*27b0*/  FADD R21, R13, R60 ;  /* 0x0000003c0d157221 */ /* 0x000fe20000000000 */
[----:B------:R-:W-:Y:S01]  /*27c0*/  @P1 SEL R4, R61, R14, !P4 ;  /* 0x0000000e3d041207 */ /* 0x000fe20006000000 */
[----:B------:R-:W-:Y:S01]  /*27d0*/  IMAD.MOV.U32 R2, RZ, RZ, 0x3f400000 ;  /* 0x3f400000ff027424 */ /* 0x000fe200078e00ff */
[----:B------:R-:W-:Y:S01]  /*27e0*/  SEL R5, R54, RZ, P2 ;  /* 0x000000ff36057207 */ /* 0x000fe20001000000 */
[----:B------:R-:W-:Y:S01]  /*27f0*/  FADD R13, R12, 1 ;  /* 0x3f8000000c0d7421 */ /* 0x000fe20000000000 */
[----:B------:R-:W-:Y:S01]  /*2800*/  @P1 SEL R5, R56, R57, !P4 ;  /* 0x0000003938051207 */ /* 0x000fe20006000000 */
[----:B------:R-:W-:Y:S01]  /*2810*/  FMUL R55, R68, R55 ;  /* 0x0000003744377220 */ /* 0x000fe20000400000 */
[----:B------:R-:W-:Y:S01]  /*2820*/  FADD R53, R4, R53 ;  /* 0x0000003504357221 */ /* 0x000fe20000000000 */
[----:B------:R-:W-:Y:S01]  /*2830*/  FFMA R4, R13, -R2, 3.75 ;  /* 0x407000000d047423 */ /* 0x000fe20000000802 */
[----:B------:R-:W-:Y:S01]  /*2840*/  SEL R47, R47, RZ, P5 ;  /* 0x000000ff2f2f7207 */ /* 0x000fe20002800000 */
[----:B------:R-:W-:Y:S01]  /*2850*/  FFMA R21, R0, R21, R55 ;  /* 0x0000001500157223 */ /* 0x000fe20000000037 */
[----:B------:R-:W-:Y:S01]  /*2860*/  FADD R5, R5, R42 ;  /* 0x0000002a05057221 */ /* 0x000fe20000000000 */
[----:B------:R-:W-:Y:S01]  /*2870*/  SEL R14, R51, RZ, P3 ;  /* 0x000000ff330e7207 */ /* 0x000fe20001800000 */
[----:B------:R-:W-:Y:S01]  /*2880*/  FFMA R10, R13, R4, -6 ;  /* 0xc0c000000d0a7423 */ /* 0x000fe20000000004 */
[----:B------:R-:W-:-:S02]  /*2890*/  SEL R66, R66, RZ, P5 ;  /* 0x000000ff42427207 */ /* 0x000fc40002800000 */
[----:B------:R-:W-:Y:S01]  /*28a0*/  SEL R63, R63, RZ, P3 ;  /* 0x000000ff3f3f7207 */ /* 0x000fe20001800000 */
[----:B------:R-:W-:Y:S01]  /*28b0*/  FFMA R21, R72, R5, R21 ;  /* 0x0000000548157223 */ /* 0x000fe20000000015 */
[----:B------:R-:W-:Y:S01]  /*28c0*/  SEL R4, R19, RZ, P2 ;  /* 0x000000ff13047207 */ /* 0x000fe20001000000 */
[----:B------:R-:W-:Y:S01]  /*28d0*/  IMAD.MOV.U32 R5, RZ, RZ, 0x3fa00000 ;  /* 0x3fa00000ff057424 */ /* 0x000fe200078e00ff */
[----:B------:R-:W-:Y:S02]  /*28e0*/  SEL R17, R62, RZ, P2 ;  /* 0x000000ff3e117207 */ /* 0x000fe40001000000 */
[----:B------:R-:W-:Y:S01]  /*28f0*/  @P1 SEL R4, R47, R14, !P4 ;  /* 0x0000000e2f041207 */ /* 0x000fe20006000000 */
[----:B------:R-:W-:Y:S01]  /*2900*/  FADD R14, -R12, 1 ;  /* 0x3f8000000c0e7421 */ /* 0x000fe20000000100 */
[----:B------:R-:W-:Y:S01]  /*2910*/  @P1 SEL R17, R66, R63, !P4 ;  /* 0x0000003f42111207 */ /* 0x000fe20006000000 */
[----:B------:R-:W-:Y:S01]  /*2920*/  FFMA R77, R76, R77, -6 ;  /* 0xc0c000004c4d7423 */ /* 0x000fe2000000004d */
[----:B------:R-:W-:Y:S01]  /*2930*/  FFMA R10, R13, R10, 3 ;  /* 0x404000000d0a7423 */ /* 0x000fe2000000000a */
[----:B------:R-:W-:Y:S01]  /*2940*/  SEL R41, R41, RZ, P5 ;  /* 0x000000ff29297207 */ /* 0x000fe20002800000 */
[----:B------:R-:W-:Y:S01]  /*2950*/  FFMA R13, R14, R5, -2.25 ;  /* 0xc01000000e0d7423 */ /* 0x000fe20000000005 */
[----:B------:R-:W-:Y:S01]  /*2960*/  SEL R48, R48, RZ, P3 ;  /* 0x000000ff30307207 */ /* 0x000fe20001800000 */
[----:B------:R-:W-:Y:S01]  /*2970*/  FFMA R38, R76, R77, 3 ;  /* 0x404000004c267423 */ /* 0x000fe2000000004d */
[----:B------:R-:W-:Y:S01]  /*2980*/  FFMA R53, R72, R53, R59 ;  /* 0x0000003548357223 */ /* 0x000fe2000000003b */
[----:B------:R-:W-:Y:S01]  /*2990*/  FADD R17, R17, R52 ;  /* 0x0000003411117221 */ /* 0x000fe20000000000 */
[----:B------:R-:W-:Y:S01]  /*29a0*/  SEL R46, R46, RZ, P2 ;  /* 0x000000ff2e2e7207 */ /* 0x000fe20001000000 */
[----:B------:R-:W-:Y:S01]  /*29b0*/  FMUL R13, R14, R13 ;  /* 0x0000000d0e0d7220 */ /* 0x000fe20000400000 */
[----:B------:R-:W-:Y:S01]  /*29c0*/  SEL R33, R33, RZ, P5 ;  /* 0x000000ff21217207 */ /* 0x000fe20002800000 */
[----:B------:R-:W-:Y:S01]  /*29d0*/  FFMA R17, R38, R17, R53 ;  /* 0x0000001126117223 */ /* 0x000fe20000000035 */
[----:B------:R-:W-:-:S02]  /*29e0*/  SEL R50, R50, RZ, P3 ;  /* 0x000000ff32327207 */ /* 0x000fc40001800000 */
[----:B------:R-:W-:Y:S01]  /*29f0*/  @P1 SEL R46, R41, R48, !P4 ;  /* 0x00000030292e1207 */ /* 0x000fe20006000000 */
[----:B------:R-:W-:Y:S01]  /*2a00*/  FADD R43, R4, R43 ;  /* 0x0000002b042b7221 */ /* 0x000fe20000000000 */
[----:B------:R-:W-:Y:S01]  /*2a10*/  SEL R49, R49, RZ, P2 ;  /* 0x000000ff31317207 */ /* 0x000fe20001000000 */
[----:B------:R-:W-:Y:S01]  /*2a20*/  FFMA R4, R14, R13, 1 ;  /* 0x3f8000000e047423 */ /* 0x000fe2000000000d */
[----:B------:R-:W-:Y:S01]  /*2a30*/  @P1 SEL R49, R33, R50, !P4 ;  /* 0x0000003221311207 */ /* 0x000fe20006000000 */
[----:B------:R-:W-:Y:S01]  /*2a40*/  FADD R37, R46, R37 ;  /* 0x000000252e257221 */ /* 0x000fe20000000000 */
[----:B------:R-:W-:Y:S01]  /*2a50*/  SEL R44, R44, RZ, P5 ;  /* 0x000000ff2c2c7207 */ /* 0x000fe20002800000 */
[----:B------:R-:W-:Y:S01]  /*2a60*/  FMUL R14, R17, R10 ;  /* 0x0000000a110e7220 */ /* 0x000fe20000400000 */
[----:B------:R-:W-:Y:S02]  /*2a70*/  SEL R45, R45, RZ, P3 ;  /* 0x000000ff2d2d7207 */ /* 0x000fe40001800000 */
[----:B--2---:R-:W-:-:S02]  /*2a80*/  SEL R32, R32, RZ, P5 ;  /* 0x000000ff20207207 */ /* 0x004fc40002800000 */
[----:B------:R-:W-:Y:S01]  /*2a90*/  SEL R17, R36, RZ, P3 ;  /* 0x000000ff24117207 */ /* 0x000fe20001800000 */
[----:B------:R-:W-:Y:S01]  /*2aa0*/  FFMA R5, R12, R5, -2.25 ;  /* 0xc01000000c057423 */ /* 0x000fe20000000005 */
[----:B------:R-:W-:Y:S01]  /*2ab0*/  SEL R40, R40, RZ, P2 ;  /* 0x000000ff28287207 */ /* 0x000fe20001000000 */
[----:B------:R-:W-:Y:S01]  /*2ac0*/  FADD R49, R49, R24 ;  /* 0x0000001831317221 */ /* 0x000fe20000000000 */
[----:B------:R-:W-:Y:S01]  /*2ad0*/  @P1 SEL R40, R44, R45, !P4 ;  /* 0x0000002d2c281207 */ /* 0x000fe20006000000 */
[----:B------:R-:W-:Y:S01]  /*2ae0*/  FMUL R37, R68, R37 ;  /* 0x0000002544257220 */ /* 0x000fe20000400000 */
[----:B------:R-:W-:Y:S02]  /*2af0*/  SEL R30, R30, RZ, P5 ;  /* 0x000000ff1e1e7207 */ /* 0x000fe40002800000 */
[----:B------:R-:W-:Y:S02]  /*2b00*/  SEL R13, R34, RZ, P3 ;  /* 0x000000ff220d7207 */ /* 0x000fe40001800000 */
[----:B------:R-:W-:-:S02]  /*2b10*/  SEL R27, R27, RZ, P2 ;  /* 0x000000ff1b1b7207 */ /* 0x000fc40001000000 */
[----:B------:R-:W-:Y:S02]  /*2b20*/  SEL R35, R35, RZ, P5 ;  /* 0x000000ff23237207 */ /* 0x000fe40002800000 */
[----:B------:R-:W-:Y:S02]  /*2b30*/  SEL R28, R28, RZ, P3 ;  /* 0x000000ff1c1c7207 */ /* 0x000fe40001800000 */
[----:B------:R-:W-:Y:S01]  /*2b40*/  @P1 SEL R27, R32, R17, !P4 ;  /* 0x00000011201b1207 */ /* 0x000fe20006000000 */
[----:B------:R-:W-:Y:S01]  /*2b50*/  FMUL R5, R12, R5 ;  /* 0x000000050c057220 */ /* 0x000fe20000400000 */
[----:B------:R-:W-:Y:S01]  /*2b60*/  SEL R10, R29, RZ, P2 ;  /* 0x000000ff1d0a7207 */ /* 0x000fe20001000000 */
[----:B------:R-:W-:Y:S01]  /*2b70*/  FFMA R37, R0, R49, R37 ;  /* 0x0000003100257223 */ /* 0x000fe20000000025 */
[----:B------:R-:W-:Y:S01]  /*2b80*/  @P1 SEL R10, R30, R13, !P4 ;  /* 0x0000000d1e0a1207 */ /* 0x000fe20006000000 */
[----:B------:R-:W-:Y:S01]  /*2b90*/  FADD R31, R40, R31 ;  /* 0x0000001f281f7221 */ /* 0x000fe20000000000 */
[----:B------:R-:W-:Y:S01]  /*2ba0*/  SEL R22, R22, RZ, P2 ;  /* 0x000000ff16167207 */ /* 0x000fe20001000000 */
[----:B------:R-:W-:Y:S01]  /*2bb0*/  FADD R27, R27, R6 ;  /* 0x000000061b1b7221 */ /* 0x000fe20000000000 */
[----:B------:R-:W-:Y:S01]  /*2bc0*/  @P1 SEL R22, R35, R28, !P4 ;  /* 0x0000001c23161207 */ /* 0x000fe20006000000 */
[----:B------:R-:W-:Y:S01]  /*2bd0*/  FFMA R21, R38, R43, R21 ;  /* 0x0000002b26157223 */ /* 0x000fe20000000015 */
[----:B------:R-:W-:Y:S01]  /*2be0*/  FFMA R6, R12, R5, 1 ;  /* 0x3f8000000c067423 */ /* 0x000fe20000000005 */
[----:B------:R-:W-:Y:S01]  /*2bf0*/  FFMA R31, R72, R31, R37 ;  /* 0x0000001f481f7223 */ /* 0x000fe20000000025 */
[----:B------:R-:W-:Y:S01]  /*2c00*/  FADD R9, R10, R9 ;  /* 0x000000090a097221 */ /* 0x000fe20000000000 */
[----:B------:R-:W-:-:S02]  /*2c10*/  SEL R25, R25, RZ, P5 ;  /* 0x000000ff19197207 */ /* 0x000fc40002800000 */
[----:B------:R-:W-:Y:S02]  /*2c20*/  SEL R20, R20, RZ, P3 ;  /* 0x000000ff14147207 */ /* 0x000fe40001800000 */
[----:B------:R-:W-:Y:S01]  /*2c30*/  SEL R5, R11, RZ, P2 ;  /* 0x000000ff0b057207 */ /* 0x000fe20001000000 */
[----:B------:R-:W-:Y:S01]  /*2c40*/  FADD R23, R22, R23 ;  /* 0x0000001716177221 */ /* 0x000fe20000000000 */
[----:B------:R-:W0:Y:S01]  /*2c50*/  LDC.64 R10, c[0x0][0x210] ;  /* 0x00008400ff0a7b82 */ /* 0x000e220000000a00 */
[----:B------:R-:W-:Y:S01]  /*2c60*/  FMUL R27, R68, R27 ;  /* 0x0000001b441b7220 */ /* 0x000fe20000400000 */
[----:B------:R-:W-:Y:S01]  /*2c70*/  FFMA R21, R21, R6, R14 ;  /* 0x0000000615157223 */ /* 0x000fe2000000000e */
[----:B------:R-:W-:Y:S01]  /*2c80*/  FFMA R6, R38, R9, R31 ;  /* 0x0000000926067223 */ /* 0x000fe2000000001f */
[----:B------:R-:W-:Y:S01]  /*2c90*/  @P1 SEL R5, R25, R20, !P4 ;  /* 0x0000001419051207 */ /* 0x000fe20006000000 */
[----:B------:R-:W-:Y:S01]  /*2ca0*/  FADD R9, -R12, 2 ;  /* 0x400000000c097421 */ /* 0x000fe20000000100 */
[----:B------:R-:W-:-:S03]  /*2cb0*/  FFMA R23, R0, R23, R27 ;  /* 0x0000001700177223 */ /* 0x000fc6000000001b */
[----:B------:R-:W-:Y:S01]  /*2cc0*/  FFMA R2, R9, -R2, 3.75 ;  /* 0x4070000009027423 */ /* 0x000fe20000000802 */
[----:B------:R-:W-:-:S03]  /*2cd0*/  FADD R5, R5, R74 ;  /* 0x0000004a05057221 */ /* 0x000fc60000000000 */
[C---:B------:R-:W-:Y:S01]  /*2ce0*/  FFMA R2, R9.reuse, R2, -6 ;  /* 0xc0c0000009027423 */ /* 0x040fe20000000002 */
[----:B------:R-:W-:Y:S01]  /*2cf0*/  FFMA R5, R72, R5, R23 ;  /* 0x0000000548057223 */ /* 0x000fe20000000017 */
[----:B------:R-:W-:Y:S02]  /*2d00*/  FFMA R4, R6, R4, R21 ;  /* 0x0000000406047223 */ /* 0x000fe40000000015 */
[----:B------:R-:W-:Y:S01]  /*2d10*/  FFMA R2, R9, R2, 3 ;  /* 0x4040000009027423 */ /* 0x000fe20000000002 */
[----:B------:R-:W-:Y:S02]  /*2d20*/  SEL R16, R16, RZ, P5 ;  /* 0x000000ff10107207 */ /* 0x000fe40002800000 */
[----:B------:R-:W-:Y:S02]  /*2d30*/  SEL R13, R18, RZ, P3 ;  /* 0x000000ff120d7207 */ /* 0x000fe40001800000 */
[----:B---3--:R-:W-:Y:S02]  /*2d40*/  SEL R0, R15, RZ, P2 ;  /* 0x000000ff0f007207 */ /* 0x008fe40001000000 */
[----:B------:R-:W-:-:S02]  /*2d50*/  @P1 SEL R0, R16, R13, !P4 ;  /* 0x0000000d10001207 */ /* 0x000fc40006000000 */
[----:B----4-:R-:W-:-:S03]  /*2d60*/  SEL R26, R26, RZ, P5 ;  /* 0x000000ff1a1a7207 */ /* 0x010fc60002800000 */
[----:B------:R-:W-:Y:S01]  /*2d70*/  FADD R7, R0, R7 ;  /* 0x0000000700077221 */ /* 0x000fe20000000000 */
[----:B------:R-:W-:Y:S02]  /*2d80*/  SEL R13, R8, RZ, P2 ;  /* 0x000000ff080d7207 */ /* 0x000fe40001000000 */
[----:B------:R-:W-:Y:S01]  /*2d90*/  @P4 SEL R26, R67, RZ, P3 ;  /* 0x000000ff431a4207 */ /* 0x000fe20001800000 */
[----:B------:R-:W-:-:S03]  /*2da0*/  FFMA R5, R38, R7, R5 ;  /* 0x0000000726057223 */ /* 0x000fc60000000005 */
[----:B------:R-:W-:Y:S01]  /*2db0*/  SEL R26, R13, R26, !P1 ;  /* 0x0000001a0d1a7207 */ /* 0x000fe20004800000 */
[----:B------:R-:W-:Y:S01]  /*2dc0*/  FFMA R5, R5, R2, R4 ;  /* 0x0000000205057223 */ /* 0x000fe20000000004 */
[----:B0-----:R-:W-:-:S04]  /*2dd0*/  IMAD.WIDE R2, R3, 0x4, R10 ;  /* 0x0000000403027825 */ /* 0x001fc800078e020a */
[----:B------:R-:W-:-:S04]  /*2de0*/  FADD R26, R26, R39 ;  /* 0x000000271a1a7221 */ /* 0x000fc80000000000 */
[----:B------:R-:W-:Y:S01]  /*2df0*/  FADD R5, R5, R26 ;  /* 0x0000001a05057221 */ /* 0x000fe20000000000 */
[----:B------:R-:W-:Y:S06]  /*2e00*/  @P0 EXIT ;  /* 0x000000000000094d */ /* 0x000fec0003800000 */
[----:B------:R-:W-:Y:S01]  /*2e10*/  STG.E desc[UR4][R2.64], R5 ;  /* 0x0000000502007986 */ /* 0x000fe2000c101904 */
[----:B------:R-:W-:Y:S05]  /*2e20*/  EXIT ;  /* 0x000000000000794d */ /* 0x000fea0003800000 */
.L_x_0:
[----:B------:R-:W-:-:S00]  /*2e30*/  BRA `(.L_x_0) ;  /* 0xfffffffc00fc7947 */ /* 0x000fc0000383ffff */
[----:B------:R-:W-:-:S00]  /*2e40*/  NOP ;  /* 0x0000000000007918 */ /* 0x000fc00000000000 */
        /* <DEDUP_REMOVED lines=11> */
.L_x_1:


//--------------------- .nv.global.init           --------------------------
	.section	.nv.global.init,"aw",@progbits
.nv.global.init:
	.type		_$_str,@object
	.size		_$_str,(.L_0 - _$_str)
_$_str:
        /*0000*/ 	.byte	0x5f, 0x5f, 0x43, 0x55, 0x44, 0x41, 0x5f, 0x46, 0x54, 0x5a, 0x00
.L_0:


//--------------------- .nv.constant0.triton_poi_fused__to_copy__unsafe_index_add_arange_cat_clamp_floor_mul_rsub_sub_12 --------------------------
	.section	.nv.constant0.triton_poi_fused__to_copy__unsafe_index_add_arange_cat_clamp_floor_mul_rsub_sub_12,"a",@progbits
	.sectionflags	@""
	.align	4
.nv.constant0.triton_poi_fused__to_copy__unsafe_index_add_arange_cat_clamp_floor_mul_rsub_sub_12:
	.zero		668
